// auto-generated by cutlass_sweep.gemm — config: {"arch": "sm_90", "cluster_m": 1, "cluster_n": 1, "dtype": "fp16", "stages": 5, "tile_k": 64, "tile_m": 256, "tile_n": 128}
#include "cutlass/cutlass.h"
#include "cutlass/gemm/collective/collective_builder.hpp"
#include "cutlass/gemm/device/gemm_universal_adapter.h"
#include "cutlass/gemm/kernel/gemm_universal.hpp"
#include "cutlass/epilogue/collective/collective_builder.hpp"

using ElemA = cutlass::half_t;
using ElemB = cutlass::half_t;
using ElemCD = cutlass::half_t;
using Acc  = float;
using TileShape    = cute::Shape<cute::_256, cute::_128, cute::_64>;
using ClusterShape = cute::Shape<cute::_1, cute::_1, cute::_1>;

using CollectiveEpilogue = typename cutlass::epilogue::collective::CollectiveBuilder<
    cutlass::arch::Sm90, cutlass::arch::OpClassTensorOp,
    TileShape, ClusterShape,
    cutlass::epilogue::collective::EpilogueTileAuto,
    Acc, Acc,
    ElemCD, cutlass::layout::RowMajor, 128 / cutlass::sizeof_bits<ElemCD>::value,
    ElemCD, cutlass::layout::RowMajor, 128 / cutlass::sizeof_bits<ElemCD>::value,
    cutlass::epilogue::collective::EpilogueScheduleAuto
  >::CollectiveOp;

using CollectiveMainloop = typename cutlass::gemm::collective::CollectiveBuilder<
    cutlass::arch::Sm90, cutlass::arch::OpClassTensorOp,
    ElemA, cutlass::layout::RowMajor, 128 / cutlass::sizeof_bits<ElemA>::value,
    ElemB, cutlass::layout::ColumnMajor, 128 / cutlass::sizeof_bits<ElemB>::value,
    Acc,
    TileShape, ClusterShape,
    cutlass::gemm::collective::StageCount<5>,
    cutlass::gemm::collective::KernelScheduleAuto
  >::CollectiveOp;

using GemmKernel = cutlass::gemm::kernel::GemmUniversal<
    cute::Shape<int,int,int,int>,
    CollectiveMainloop,
    CollectiveEpilogue
>;
using Gemm = cutlass::gemm::device::GemmUniversalAdapter<GemmKernel>;

// Force the device kernel symbol into the cubin without needing a host main.
auto* _anchor = &cutlass::device_kernel<GemmKernel>;


// ===== COMPILED SASS (sm_90a) =====

	.target	sm_90a

	.elftype	@"ET_EXEC"


//--------------------- .note.nv.tkinfo           --------------------------
	.section	.note.nv.tkinfo,"",@"SHT_NOTE"
	.sectionflags	@"SHF_NOTE_NV_TKINFO"
	.tkinfo
        /*0018*/ 	.word	0x00000002
        /*0030*/ 	.string	""
        /*0030*/ 	.string	"ptxas"
        /*0030*/ 	.string	"Cuda compilation tools, release 13.0, V13.0.88"
        /*0030*/ 	.string	"Build cuda_13.0.r13.0/compiler.36424714_0"
        /*0030*/ 	.string	"-arch sm_90a -m 64 "



//--------------------- .note.nv.cuinfo           --------------------------
	.section	.note.nv.cuinfo,"",@"SHT_NOTE"
	.sectionflags	@"SHF_NOTE_NV_CUINFO"
        /*0018*/ 	.short	0x0002
        /*001a*/ 	.short	0x005a
        /*001c*/ 	.short	0x0082
	.zero		2


//--------------------- .nv.info                  --------------------------
	.section	.nv.info,"",@"SHT_CUDA_INFO"
	.align	4


	//----- nvinfo : EIATTR_REGCOUNT
	.align		4
        /*0000*/ 	.byte	0x04, 0x2f
        /*0002*/ 	.short	(.L_15 - .L_14)
	.align		4
.L_14:
        /*0004*/ 	.word	index@(_ZN7cutlass13device_kernelINS_4gemm6kernel13GemmUniversalIN4cute5tupleIJiiiiEEENS1_10collective13CollectiveMmaINS1_34MainloopSm90TmaGmmaWarpSpecializedILi5ENS5_IJNS4_1CILi1EEESB_SB_EEENS1_35KernelTmaWarpSpecializedCooperativeEEENS5_IJNSA_ILi256EEENSA_ILi128EEENSA_ILi64EEEEEENS_6half_tENS5_IJlSB_lEEESJ_SK_NS4_8TiledMMAINS4_8MMA_AtomIJNS4_4SM904GMMA26MMA_64x128x16_F32F16F16_SSILNSO_5MajorE0ELSQ_0ELNSO_7ScaleInE1ELSR_1EEEEEENS4_6LayoutINS5_IJNSA_ILi2EEESB_SB_EEENS5_IJSB_NSA_ILi0EEESX_EEEEENS5_IJNS4_10UnderscoreES10_S10_EEEEENS4_13SM90_TMA_LOADENS4_14ComposedLayoutINS4_7SwizzleILi3ELi4ELi3EEENS4_18smem_ptr_flag_bitsILi16EEENSU_INS5_IJNSA_ILi8EEESH_EEENS5_IJSH_SB_EEEEEEEvNS4_8identityES13_S1D_vS1E_EENS_8epilogue10collective6detail29Sm90TmaWarpSpecializedAdapterINS1H_15DefaultEpilogueISJ_SK_SK_NS1G_6thread17LinearCombinationISJ_Li1EffLNS1L_9ScaleType4KindE0ELNS_15FloatRoundStyleE2ESJ_EENS1_15EpilogueDefaultEEEEEvvEEEEvNT_6ParamsE)
        /*0008*/ 	.word	0x000000a8


	//----- nvinfo : EIATTR_FRAME_SIZE
	.align		4
.L_15:
        /*000c*/ 	.byte	0x04, 0x11
        /*000e*/ 	.short	(.L_17 - .L_16)
	.align		4
.L_16:
        /*0010*/ 	.word	index@(_ZN7cutlass13device_kernelINS_4gemm6kernel13GemmUniversalIN4cute5tupleIJiiiiEEENS1_10collective13CollectiveMmaINS1_34MainloopSm90TmaGmmaWarpSpecializedILi5ENS5_IJNS4_1CILi1EEESB_SB_EEENS1_35KernelTmaWarpSpecializedCooperativeEEENS5_IJNSA_ILi256EEENSA_ILi128EEENSA_ILi64EEEEEENS_6half_tENS5_IJlSB_lEEESJ_SK_NS4_8TiledMMAINS4_8MMA_AtomIJNS4_4SM904GMMA26MMA_64x128x16_F32F16F16_SSILNSO_5MajorE0ELSQ_0ELNSO_7ScaleInE1ELSR_1EEEEEENS4_6LayoutINS5_IJNSA_ILi2EEESB_SB_EEENS5_IJSB_NSA_ILi0EEESX_EEEEENS5_IJNS4_10UnderscoreES10_S10_EEEEENS4_13SM90_TMA_LOADENS4_14ComposedLayoutINS4_7SwizzleILi3ELi4ELi3EEENS4_18smem_ptr_flag_bitsILi16EEENSU_INS5_IJNSA_ILi8EEESH_EEENS5_IJSH_SB_EEEEEEEvNS4_8identityES13_S1D_vS1E_EENS_8epilogue10collective6detail29Sm90TmaWarpSpecializedAdapterINS1H_15DefaultEpilogueISJ_SK_SK_NS1G_6thread17LinearCombinationISJ_Li1EffLNS1L_9ScaleType4KindE0ELNS_15FloatRoundStyleE2ESJ_EENS1_15EpilogueDefaultEEEEEvvEEEEvNT_6ParamsE)
        /*0014*/ 	.word	0x00000000


	//----- nvinfo : EIATTR_MIN_STACK_SIZE
	.align		4
.L_17:
        /*0018*/ 	.byte	0x04, 0x12
        /*001a*/ 	.short	(.L_19 - .L_18)
	.align		4
.L_18:
        /*001c*/ 	.word	index@(_ZN7cutlass13device_kernelINS_4gemm6kernel13GemmUniversalIN4cute5tupleIJiiiiEEENS1_10collective13CollectiveMmaINS1_34MainloopSm90TmaGmmaWarpSpecializedILi5ENS5_IJNS4_1CILi1EEESB_SB_EEENS1_35KernelTmaWarpSpecializedCooperativeEEENS5_IJNSA_ILi256EEENSA_ILi128EEENSA_ILi64EEEEEENS_6half_tENS5_IJlSB_lEEESJ_SK_NS4_8TiledMMAINS4_8MMA_AtomIJNS4_4SM904GMMA26MMA_64x128x16_F32F16F16_SSILNSO_5MajorE0ELSQ_0ELNSO_7ScaleInE1ELSR_1EEEEEENS4_6LayoutINS5_IJNSA_ILi2EEESB_SB_EEENS5_IJSB_NSA_ILi0EEESX_EEEEENS5_IJNS4_10UnderscoreES10_S10_EEEEENS4_13SM90_TMA_LOADENS4_14ComposedLayoutINS4_7SwizzleILi3ELi4ELi3EEENS4_18smem_ptr_flag_bitsILi16EEENSU_INS5_IJNSA_ILi8EEESH_EEENS5_IJSH_SB_EEEEEEEvNS4_8identityES13_S1D_vS1E_EENS_8epilogue10collective6detail29Sm90TmaWarpSpecializedAdapterINS1H_15DefaultEpilogueISJ_SK_SK_NS1G_6thread17LinearCombinationISJ_Li1EffLNS1L_9ScaleType4KindE0ELNS_15FloatRoundStyleE2ESJ_EENS1_15EpilogueDefaultEEEEEvvEEEEvNT_6ParamsE)
        /*0020*/ 	.word	0x00000000
.L_19:


//--------------------- .nv.compat                --------------------------
	.section	.nv.compat,"",@"SHT_CUDA_COMPAT_INFO"
	.align	4
        /*0000*/ 	.byte	0x02, 0x09, 0x01, 0x00, 0x02, 0x02, 0x04, 0x00, 0x02, 0x05, 0x05, 0x00, 0x03, 0x07, 0x01, 0x01
        /*0010*/ 	.byte	0x02, 0x03, 0x01, 0x00, 0x02, 0x06, 0x01, 0x00, 0x04, 0x0b, 0x08, 0x00, 0x00, 0x00, 0x00, 0x00
        /*0020*/ 	.byte	0x00, 0x00, 0x00, 0x00


//--------------------- .nv.info._ZN7cutlass13device_kernelINS_4gemm6kernel13GemmUniversalIN4cute5tupleIJiiiiEEENS1_10collective13CollectiveMmaINS1_34MainloopSm90TmaGmmaWarpSpecializedILi5ENS5_IJNS4_1CILi1EEESB_SB_EEENS1_35KernelTmaWarpSpecializedCooperativeEEENS5_IJNSA_ILi256EEENSA_ILi128EEENSA_ILi64EEEEEENS_6half_tENS5_IJlSB_lEEESJ_SK_NS4_8TiledMMAINS4_8MMA_AtomIJNS4_4SM904GMMA26MMA_64x128x16_F32F16F16_SSILNSO_5MajorE0ELSQ_0ELNSO_7ScaleInE1ELSR_1EEEEEENS4_6LayoutINS5_IJNSA_ILi2EEESB_SB_EEENS5_IJSB_NSA_ILi0EEESX_EEEEENS5_IJNS4_10UnderscoreES10_S10_EEEEENS4_13SM90_TMA_LOADENS4_14ComposedLayoutINS4_7SwizzleILi3ELi4ELi3EEENS4_18smem_ptr_flag_bitsILi16EEENSU_INS5_IJNSA_ILi8EEESH_EEENS5_IJSH_SB_EEEEEEEvNS4_8identityES13_S1D_vS1E_EENS_8epilogue10collective6detail29Sm90TmaWarpSpecializedAdapterINS1H_15DefaultEpilogueISJ_SK_SK_NS1G_6thread17LinearCombinationISJ_Li1EffLNS1L_9ScaleType4KindE0ELNS_15FloatRoundStyleE2ESJ_EENS1_15EpilogueDefaultEEEEEvvEEEEvNT_6ParamsE --------------------------
	.section	.nv.info._ZN7cutlass13device_kernelINS_4gemm6kernel13GemmUniversalIN4cute5tupleIJiiiiEEENS1_10collective13CollectiveMmaINS1_34MainloopSm90TmaGmmaWarpSpecializedILi5ENS5_IJNS4_1CILi1EEESB_SB_EEENS1_35KernelTmaWarpSpecializedCooperativeEEENS5_IJNSA_ILi256EEENSA_ILi128EEENSA_ILi64EEEEEENS_6half_tENS5_IJlSB_lEEESJ_SK_NS4_8TiledMMAINS4_8MMA_AtomIJNS4_4SM904GMMA26MMA_64x128x16_F32F16F16_SSILNSO_5MajorE0ELSQ_0ELNSO_7ScaleInE1ELSR_1EEEEEENS4_6LayoutINS5_IJNSA_ILi2EEESB_SB_EEENS5_IJSB_NSA_ILi0EEESX_EEEEENS5_IJNS4_10UnderscoreES10_S10_EEEEENS4_13SM90_TMA_LOADENS4_14ComposedLayoutINS4_7SwizzleILi3ELi4ELi3EEENS4_18smem_ptr_flag_bitsILi16EEENSU_INS5_IJNSA_ILi8EEESH_EEENS5_IJSH_SB_EEEEEEEvNS4_8identityES13_S1D_vS1E_EENS_8epilogue10collective6detail29Sm90TmaWarpSpecializedAdapterINS1H_15DefaultEpilogueISJ_SK_SK_NS1G_6thread17LinearCombinationISJ_Li1EffLNS1L_9ScaleType4KindE0ELNS_15FloatRoundStyleE2ESJ_EENS1_15EpilogueDefaultEEEEEvvEEEEvNT_6ParamsE,"",@"SHT_CUDA_INFO"
	.sectionflags	@""
	.align	4


	//----- nvinfo : EIATTR_CUDA_API_VERSION
	.align		4
        /*0000*/ 	.byte	0x04, 0x37
        /*0002*/ 	.short	(.L_21 - .L_20)
.L_20:
        /*0004*/ 	.word	0x00000082


	//----- nvinfo : EIATTR_KPARAM_INFO
	.align		4
.L_21:
        /*0008*/ 	.byte	0x04, 0x17
        /*000a*/ 	.short	(.L_23 - .L_22)
.L_22:
        /*000c*/ 	.word	0x00000000
        /*0010*/ 	.short	0x0000
        /*0012*/ 	.short	0x0070
        /*0014*/ 	.byte	0x00, 0xf0, 0x01, 0x10


	//----- nvinfo : EIATTR_SPARSE_MMA_MASK
	.align		4
.L_23:
        /*0018*/ 	.byte	0x03, 0x50
        /*001a*/ 	.short	0x0000


	//----- nvinfo : EIATTR_MAXREG_COUNT
	.align		4
        /*001c*/ 	.byte	0x03, 0x1b
        /*001e*/ 	.short	0x00a8


	//----- nvinfo : EIATTR_NUM_BARRIERS
	.align		4
        /*0020*/ 	.byte	0x02, 0x4c
        /*0022*/ 	.byte	0x01
	.zero		1


	//----- nvinfo : EIATTR_EXTERNS
	.align		4
        /*0024*/ 	.byte	0x04, 0x0f
        /*0026*/ 	.short	(.L_25 - .L_24)


	//   ....[0]....
	.align		4
.L_24:
        /*0028*/ 	.word	index@(__assertfail)


	//----- nvinfo : EIATTR_MERCURY_ISA_VERSION
	.align		4
.L_25:
        /*002c*/ 	.byte	0x03, 0x5f
        /*002e*/ 	.short	0x0101


	//----- nvinfo : EIATTR_INT_WARP_WIDE_INSTR_OFFSETS
	.align		4
        /*0030*/ 	.byte	0x04, 0x31
        /*0032*/ 	.short	(.L_27 - .L_26)


	//   ....[0]....
.L_26:
        /*0034*/ 	.word	0x000003d0


	//   ....[1]....
        /*0038*/ 	.word	0x00000400


	//   ....[2]....
        /*003c*/ 	.word	0x000004e0


	//----- nvinfo : EIATTR_COOP_GROUP_MASK_REGIDS
	.align		4
.L_27:
        /*0040*/ 	.byte	0x04, 0x29
        /*0042*/ 	.short	(.L_29 - .L_28)


	//   ....[0]....
.L_28:
        /*0044*/ 	.word	0xffffffff


	//   ....[1]....
        /*0048*/ 	.word	0xffffffff


	//   ....[2]....
        /*004c*/ 	.word	0xffffffff


	//   ....[3]....
        /*0050*/ 	.word	0xffffffff


	//   ....[4]....
        /*0054*/ 	.word	0xffffffff


	//----- nvinfo : EIATTR_COOP_GROUP_INSTR_OFFSETS
	.align		4
.L_29:
        /*0058*/ 	.byte	0x04, 0x28
        /*005a*/ 	.short	(.L_31 - .L_30)


	//   ....[0]....
.L_30:
        /*005c*/ 	.word	0x00000060


	//   ....[1]....
        /*0060*/ 	.word	0x00000070


	//   ....[2]....
        /*0064*/ 	.word	0x00000130


	//   ....[3]....
        /*0068*/ 	.word	0x000002e0


	//   ....[4]....
        /*006c*/ 	.word	0x00000f90


	//----- nvinfo : EIATTR_REG_RECONFIG
	.align		4
.L_31:
        /*0070*/ 	.byte	0x01, 0x54
	.zero		2


	//----- nvinfo : EIATTR_SYSCALL_OFFSETS
	.align		4
        /*0074*/ 	.byte	0x04, 0x46
        /*0076*/ 	.short	(.L_33 - .L_32)


	//   ....[0]....
.L_32:
        /*0078*/ 	.word	0x00001150


	//----- nvinfo : EIATTR_MBARRIER_INSTR_OFFSETS
	.align		4
.L_33:
        /*007c*/ 	.byte	0x04, 0x39
        /*007e*/ 	.short	(.L_35 - .L_34)


	//   ....[0]....
.L_34:
        /*0080*/ 	.word	0x00000230
        /*0084*/ 	.word	0x000000ff
        /*0088*/ 	.word	0x00000000
        /*008c*/ 	.short	0x0100
        /*008e*/ 	.byte	0x08
	.zero		1


	//   ....[1]....
        /*0090*/ 	.word	0x00000240
        /*0094*/ 	.word	0x000000ff
        /*0098*/ 	.word	0x00000028
        /*009c*/ 	.short	0x0100
        /*009e*/ 	.byte	0x08
	.zero		1


	//   ....[2]....
        /*00a0*/ 	.word	0x00000250
        /*00a4*/ 	.word	0x000000ff
        /*00a8*/ 	.word	0x00000008
        /*00ac*/ 	.short	0x0100
        /*00ae*/ 	.byte	0x08
	.zero		1


	//   ....[3]....
        /*00b0*/ 	.word	0x00000260
        /*00b4*/ 	.word	0x000000ff
        /*00b8*/ 	.word	0x00000030
        /*00bc*/ 	.short	0x0100
        /*00be*/ 	.byte	0x08
	.zero		1


	//   ....[4]....
        /*00c0*/ 	.word	0x00000270
        /*00c4*/ 	.word	0x000000ff
        /*00c8*/ 	.word	0x00000010
        /*00cc*/ 	.short	0x0100
        /*00ce*/ 	.byte	0x08
	.zero		1


	//   ....[5]....
        /*00d0*/ 	.word	0x00000280
        /*00d4*/ 	.word	0x000000ff
        /*00d8*/ 	.word	0x00000038
        /*00dc*/ 	.short	0x0100
        /*00de*/ 	.byte	0x08
	.zero		1


	//   ....[6]....
        /*00e0*/ 	.word	0x00000290
        /*00e4*/ 	.word	0x000000ff
        /*00e8*/ 	.word	0x00000018
        /*00ec*/ 	.short	0x0100
        /*00ee*/ 	.byte	0x08
	.zero		1


	//   ....[7]....
        /*00f0*/ 	.word	0x000002a0
        /*00f4*/ 	.word	0x000000ff
        /*00f8*/ 	.word	0x00000040
        /*00fc*/ 	.short	0x0100
        /*00fe*/ 	.byte	0x08
	.zero		1


	//   ....[8]....
        /*0100*/ 	.word	0x000002b0
        /*0104*/ 	.word	0x000000ff
        /*0108*/ 	.word	0x00000020
        /*010c*/ 	.short	0x0100
        /*010e*/ 	.byte	0x08
	.zero		1


	//   ....[9]....
        /*0110*/ 	.word	0x000002c0
        /*0114*/ 	.word	0x000000ff
        /*0118*/ 	.word	0x00000048
        /*011c*/ 	.short	0x0100
        /*011e*/ 	.byte	0x08
	.zero		1


	//   ....[10]....
        /*0120*/ 	.word	0x00000550
        /*0124*/ 	.word	0x000000ff
        /*0128*/ 	.word	0x00000060
        /*012c*/ 	.short	0x0100
        /*012e*/ 	.byte	0x06
	.zero		1


	//   ....[11]....
        /*0130*/ 	.word	0x000005b0
        /*0134*/ 	.word	0x000000ff
        /*0138*/ 	.word	0x00000068
        /*013c*/ 	.short	0x0100
        /*013e*/ 	.byte	0x06
	.zero		1


	//   ....[12]....
        /*0140*/ 	.word	0x000011d0
        /*0144*/ 	.word	0x00000003
        /*0148*/ 	.word	0x00000000
        /*014c*/ 	.short	0x010a
        /*014e*/ 	.byte	0x3f
	.zero		1


	//   ....[13]....
        /*0150*/ 	.word	0x00001210
        /*0154*/ 	.word	0x00000003
        /*0158*/ 	.word	0x00000000
        /*015c*/ 	.short	0x010a
        /*015e*/ 	.byte	0x3f
	.zero		1


	//   ....[14]....
        /*0160*/ 	.word	0x000016f0
        /*0164*/ 	.word	0x000000ff
        /*0168*/ 	.word	0x00000000
        /*016c*/ 	.short	0x010a
        /*016e*/ 	.byte	0x08
	.zero		1


	//   ....[15]....
        /*0170*/ 	.word	0x00001730
        /*0174*/ 	.word	0x000000ff
        /*0178*/ 	.word	0x00000000
        /*017c*/ 	.short	0x010a
        /*017e*/ 	.byte	0x08
	.zero		1


	//   ....[16]....
        /*0180*/ 	.word	0x00001ad0
        /*0184*/ 	.word	0x000000ff
        /*0188*/ 	.word	0x00000000
        /*018c*/ 	.short	0x0101
        /*018e*/ 	.byte	0x08
	.zero		1


	//   ....[17]....
        /*0190*/ 	.word	0x00001cd0
        /*0194*/ 	.word	0x000000ff
        /*0198*/ 	.word	0x00000000
        /*019c*/ 	.short	0x0101
        /*019e*/ 	.byte	0x06
	.zero		1


	//   ....[18]....
        /*01a0*/ 	.word	0x0000b580
        /*01a4*/ 	.word	0x0000000e
        /*01a8*/ 	.word	0x00000028
        /*01ac*/ 	.short	0x010a
        /*01ae*/ 	.byte	0x3f
	.zero		1


	//   ....[19]....
        /*01b0*/ 	.word	0x0000b900
        /*01b4*/ 	.word	0x00000006
        /*01b8*/ 	.word	0x00000068
        /*01bc*/ 	.short	0x0101
        /*01be*/ 	.byte	0x3f
	.zero		1


	//   ....[20]....
        /*01c0*/ 	.word	0x0000c030
        /*01c4*/ 	.word	0x00000007
        /*01c8*/ 	.word	0x00000000
        /*01cc*/ 	.short	0x010a
        /*01ce*/ 	.byte	0x3f
	.zero		1


	//   ....[21]....
        /*01d0*/ 	.word	0x0000c0b0
        /*01d4*/ 	.word	0x00000009
        /*01d8*/ 	.word	0x00000000
        /*01dc*/ 	.short	0x010a
        /*01de*/ 	.byte	0x3f
	.zero		1


	//   ....[22]....
        /*01e0*/ 	.word	0x0000c140
        /*01e4*/ 	.word	0x00000006
        /*01e8*/ 	.word	0x00000000
        /*01ec*/ 	.short	0x010a
        /*01ee*/ 	.byte	0x3f
	.zero		1


	//   ....[23]....
        /*01f0*/ 	.word	0x0000c1d0
        /*01f4*/ 	.word	0x00000009
        /*01f8*/ 	.word	0x00000000
        /*01fc*/ 	.short	0x010a
        /*01fe*/ 	.byte	0x3f
	.zero		1


	//   ....[24]....
        /*0200*/ 	.word	0x0000c260
        /*0204*/ 	.word	0x00000003
        /*0208*/ 	.word	0x00000000
        /*020c*/ 	.short	0x010a
        /*020e*/ 	.byte	0x3f
	.zero		1


	//   ....[25]....
        /*0210*/ 	.word	0x0000c2c0
        /*0214*/ 	.word	0x00000003
        /*0218*/ 	.word	0x00000000
        /*021c*/ 	.short	0x010a
        /*021e*/ 	.byte	0x3f
	.zero		1


	//   ....[26]....
        /*0220*/ 	.word	0x0000c320
        /*0224*/ 	.word	0x00000004
        /*0228*/ 	.word	0x00000000
        /*022c*/ 	.short	0x010a
        /*022e*/ 	.byte	0x3f
	.zero		1


	//   ....[27]....
        /*0230*/ 	.word	0x0000c3f0
        /*0234*/ 	.word	0x0000000e
        /*0238*/ 	.word	0x00000028
        /*023c*/ 	.short	0x010a
        /*023e*/ 	.byte	0x3f
	.zero		1


	//   ....[28]....
        /*0240*/ 	.word	0x0000c4c0
        /*0244*/ 	.word	0x00000007
        /*0248*/ 	.word	0x00000000
        /*024c*/ 	.short	0x010a
        /*024e*/ 	.byte	0x3f
	.zero		1


	//   ....[29]....
        /*0250*/ 	.word	0x0000c510
        /*0254*/ 	.word	0x00000009
        /*0258*/ 	.word	0x00000000
        /*025c*/ 	.short	0x010a
        /*025e*/ 	.byte	0x3f
	.zero		1


	//   ....[30]....
        /*0260*/ 	.word	0x0000c560
        /*0264*/ 	.word	0x00000006
        /*0268*/ 	.word	0x00000000
        /*026c*/ 	.short	0x010a
        /*026e*/ 	.byte	0x3f
	.zero		1


	//   ....[31]....
        /*0270*/ 	.word	0x0000c5b0
        /*0274*/ 	.word	0x00000009
        /*0278*/ 	.word	0x00000000
        /*027c*/ 	.short	0x010a
        /*027e*/ 	.byte	0x3f
	.zero		1


	//----- nvinfo : EIATTR_NUM_MBARRIERS
	.align		4
.L_35:
        /*0280*/ 	.byte	0x03, 0x38
        /*0282*/ 	.short	0x000c


	//----- nvinfo : EIATTR_EXIT_INSTR_OFFSETS
	.align		4
        /*0284*/ 	.byte	0x04, 0x1c
        /*0286*/ 	.short	(.L_37 - .L_36)


	//   ....[0]....
.L_36:
        /*0288*/ 	.word	0x00000600


	//   ....[1]....
        /*028c*/ 	.word	0x00000ec0


	//   ....[2]....
        /*0290*/ 	.word	0x0000abf0


	//   ....[3]....
        /*0294*/ 	.word	0x0000b220


	//   ....[4]....
        /*0298*/ 	.word	0x0000c2b0


	//----- nvinfo : EIATTR_MAX_THREADS
	.align		4
.L_37:
        /*029c*/ 	.byte	0x04, 0x05
        /*029e*/ 	.short	(.L_39 - .L_38)
.L_38:
        /*02a0*/ 	.word	0x00000180
        /*02a4*/ 	.word	0x00000001
        /*02a8*/ 	.word	0x00000001


	//----- nvinfo : EIATTR_CRS_STACK_SIZE
	.align		4
.L_39:
        /*02ac*/ 	.byte	0x04, 0x1e
        /*02ae*/ 	.short	(.L_41 - .L_40)
.L_40:
        /*02b0*/ 	.word	0x00000000


	//----- nvinfo : EIATTR_CBANK_PARAM_SIZE
	.align		4
.L_41:
        /*02b4*/ 	.byte	0x03, 0x19
        /*02b6*/ 	.short	0x0470


	//----- nvinfo : EIATTR_PARAM_CBANK
	.align		4
        /*02b8*/ 	.byte	0x04, 0x0a
        /*02ba*/ 	.short	(.L_43 - .L_42)
	.align		4
.L_42:
        /*02bc*/ 	.word	index@(.nv.constant0._ZN7cutlass13device_kernelINS_4gemm6kernel13GemmUniversalIN4cute5tupleIJiiiiEEENS1_10collective13CollectiveMmaINS1_34MainloopSm90TmaGmmaWarpSpecializedILi5ENS5_IJNS4_1CILi1EEESB_SB_EEENS1_35KernelTmaWarpSpecializedCooperativeEEENS5_IJNSA_ILi256EEENSA_ILi128EEENSA_ILi64EEEEEENS_6half_tENS5_IJlSB_lEEESJ_SK_NS4_8TiledMMAINS4_8MMA_AtomIJNS4_4SM904GMMA26MMA_64x128x16_F32F16F16_SSILNSO_5MajorE0ELSQ_0ELNSO_7ScaleInE1ELSR_1EEEEEENS4_6LayoutINS5_IJNSA_ILi2EEESB_SB_EEENS5_IJSB_NSA_ILi0EEESX_EEEEENS5_IJNS4_10UnderscoreES10_S10_EEEEENS4_13SM90_TMA_LOADENS4_14ComposedLayoutINS4_7SwizzleILi3ELi4ELi3EEENS4_18smem_ptr_flag_bitsILi16EEENSU_INS5_IJNSA_ILi8EEESH_EEENS5_IJSH_SB_EEEEEEEvNS4_8identityES13_S1D_vS1E_EENS_8epilogue10collective6detail29Sm90TmaWarpSpecializedAdapterINS1H_15DefaultEpilogueISJ_SK_SK_NS1G_6thread17LinearCombinationISJ_Li1EffLNS1L_9ScaleType4KindE0ELNS_15FloatRoundStyleE2ESJ_EENS1_15EpilogueDefaultEEEEEvvEEEEvNT_6ParamsE)
        /*02c0*/ 	.short	0x0210
        /*02c2*/ 	.short	0x0470


	//----- nvinfo : EIATTR_SW_WAR
	.align		4
.L_43:
        /*02c4*/ 	.byte	0x04, 0x36
        /*02c6*/ 	.short	(.L_45 - .L_44)
.L_44:
        /*02c8*/ 	.word	0x00000008
.L_45:


//--------------------- .nv.callgraph             --------------------------
	.section	.nv.callgraph,"",@"SHT_CUDA_CALLGRAPH"
	.align	4
	.sectionentsize	8
	.align		4
        /*0000*/ 	.word	0x00000000
	.align		4
        /*0004*/ 	.word	0xffffffff
	.align		4
        /*0008*/ 	.word	index@(_ZN7cutlass13device_kernelINS_4gemm6kernel13GemmUniversalIN4cute5tupleIJiiiiEEENS1_10collective13CollectiveMmaINS1_34MainloopSm90TmaGmmaWarpSpecializedILi5ENS5_IJNS4_1CILi1EEESB_SB_EEENS1_35KernelTmaWarpSpecializedCooperativeEEENS5_IJNSA_ILi256EEENSA_ILi128EEENSA_ILi64EEEEEENS_6half_tENS5_IJlSB_lEEESJ_SK_NS4_8TiledMMAINS4_8MMA_AtomIJNS4_4SM904GMMA26MMA_64x128x16_F32F16F16_SSILNSO_5MajorE0ELSQ_0ELNSO_7ScaleInE1ELSR_1EEEEEENS4_6LayoutINS5_IJNSA_ILi2EEESB_SB_EEENS5_IJSB_NSA_ILi0EEESX_EEEEENS5_IJNS4_10UnderscoreES10_S10_EEEEENS4_13SM90_TMA_LOADENS4_14ComposedLayoutINS4_7SwizzleILi3ELi4ELi3EEENS4_18smem_ptr_flag_bitsILi16EEENSU_INS5_IJNSA_ILi8EEESH_EEENS5_IJSH_SB_EEEEEEEvNS4_8identityES13_S1D_vS1E_EENS_8epilogue10collective6detail29Sm90TmaWarpSpecializedAdapterINS1H_15DefaultEpilogueISJ_SK_SK_NS1G_6thread17LinearCombinationISJ_Li1EffLNS1L_9ScaleType4KindE0ELNS_15FloatRoundStyleE2ESJ_EENS1_15EpilogueDefaultEEEEEvvEEEEvNT_6ParamsE)
	.align		4
        /*000c*/ 	.word	index@(__assertfail)
	.align		4
        /*0010*/ 	.word	0x00000000
	.align		4
        /*0014*/ 	.word	0xfffffffe
	.align		4
        /*0018*/ 	.word	0x00000000
	.align		4
        /*001c*/ 	.word	0xfffffffd
	.align		4
        /*0020*/ 	.word	0x00000000
	.align		4
        /*0024*/ 	.word	0xfffffffc


//--------------------- .nv.constant4             --------------------------
	.section	.nv.constant4,"a",@progbits
	.align	8
	.align		8
.nv.constant4:
        /*0000*/ 	.dword	__assertfail
	.align		8
        /*0008*/ 	.dword	__unnamed_1
	.align		8
        /*0010*/ 	.dword	_ZN39_INTERNAL_7903b1b0_4_k_cu_5c659806_32814cuda3std3__45__cpo5beginE
	.align		8
        /*0018*/ 	.dword	_ZN39_INTERNAL_7903b1b0_4_k_cu_5c659806_32814cuda3std3__45__cpo3endE
	.align		8
        /*0020*/ 	.dword	_ZN39_INTERNAL_7903b1b0_4_k_cu_5c659806_32814cuda3std3__45__cpo6cbeginE
	.align		8
        /*0028*/ 	.dword	_ZN39_INTERNAL_7903b1b0_4_k_cu_5c659806_32814cuda3std3__45__cpo4cendE
	.align		8
        /*0030*/ 	.dword	_ZN39_INTERNAL_7903b1b0_4_k_cu_5c659806_32814cuda3std3__441_GLOBAL__N__7903b1b0_4_k_cu_5c659806_32816ignoreE
	.align		8
        /*0038*/ 	.dword	_ZN39_INTERNAL_7903b1b0_4_k_cu_5c659806_32814cuda3std3__419piecewise_constructE
	.align		8
        /*0040*/ 	.dword	_ZN39_INTERNAL_7903b1b0_4_k_cu_5c659806_32814cuda3std3__48in_placeE
	.align		8
        /*0048*/ 	.dword	_ZN39_INTERNAL_7903b1b0_4_k_cu_5c659806_32814cuda3std6ranges3__45__cpo4swapE
	.align		8
        /*0050*/ 	.dword	_ZN39_INTERNAL_7903b1b0_4_k_cu_5c659806_32814cuda3std6ranges3__45__cpo9iter_moveE
	.align		8
        /*0058*/ 	.dword	_ZN39_INTERNAL_7903b1b0_4_k_cu_5c659806_32814cute7productE
	.align		8
        /*0060*/ 	.dword	_ZN39_INTERNAL_7903b1b0_4_k_cu_5c659806_32814cute1_E
	.align		8
        /*0068*/ 	.dword	$str$22
	.align		8
        /*0070*/ 	.dword	$str$23


//--------------------- .text._ZN7cutlass13device_kernelINS_4gemm6kernel13GemmUniversalIN4cute5tupleIJiiiiEEENS1_10collective13CollectiveMmaINS1_34MainloopSm90TmaGmmaWarpSpecializedILi5ENS5_IJNS4_1CILi1EEESB_SB_EEENS1_35KernelTmaWarpSpecializedCooperativeEEENS5_IJNSA_ILi256EEENSA_ILi128EEENSA_ILi64EEEEEENS_6half_tENS5_IJlSB_lEEESJ_SK_NS4_8TiledMMAINS4_8MMA_AtomIJNS4_4SM904GMMA26MMA_64x128x16_F32F16F16_SSILNSO_5MajorE0ELSQ_0ELNSO_7ScaleInE1ELSR_1EEEEEENS4_6LayoutINS5_IJNSA_ILi2EEESB_SB_EEENS5_IJSB_NSA_ILi0EEESX_EEEEENS5_IJNS4_10UnderscoreES10_S10_EEEEENS4_13SM90_TMA_LOADENS4_14ComposedLayoutINS4_7SwizzleILi3ELi4ELi3EEENS4_18smem_ptr_flag_bitsILi16EEENSU_INS5_IJNSA_ILi8EEESH_EEENS5_IJSH_SB_EEEEEEEvNS4_8identityES13_S1D_vS1E_EENS_8epilogue10collective6detail29Sm90TmaWarpSpecializedAdapterINS1H_15DefaultEpilogueISJ_SK_SK_NS1G_6thread17LinearCombinationISJ_Li1EffLNS1L_9ScaleType4KindE0ELNS_15FloatRoundStyleE2ESJ_EENS1_15EpilogueDefaultEEEEEvvEEEEvNT_6ParamsE --------------------------
	.section	.text._ZN7cutlass13device_kernelINS_4gemm6kernel13GemmUniversalIN4cute5tupleIJiiiiEEENS1_10collective13CollectiveMmaINS1_34MainloopSm90TmaGmmaWarpSpecializedILi5ENS5_IJNS4_1CILi1EEESB_SB_EEENS1_35KernelTmaWarpSpecializedCooperativeEEENS5_IJNSA_ILi256EEENSA_ILi128EEENSA_ILi64EEEEEENS_6half_tENS5_IJlSB_lEEESJ_SK_NS4_8TiledMMAINS4_8MMA_AtomIJNS4_4SM904GMMA26MMA_64x128x16_F32F16F16_SSILNSO_5MajorE0ELSQ_0ELNSO_7ScaleInE1ELSR_1EEEEEENS4_6LayoutINS5_IJNSA_ILi2EEESB_SB_EEENS5_IJSB_NSA_ILi0EEESX_EEEEENS5_IJNS4_10UnderscoreES10_S10_EEEEENS4_13SM90_TMA_LOADENS4_14ComposedLayoutINS4_7SwizzleILi3ELi4ELi3EEENS4_18smem_ptr_flag_bitsILi16EEENSU_INS5_IJNSA_ILi8EEESH_EEENS5_IJSH_SB_EEEEEEEvNS4_8identityES13_S1D_vS1E_EENS_8epilogue10collective6detail29Sm90TmaWarpSpecializedAdapterINS1H_15DefaultEpilogueISJ_SK_SK_NS1G_6thread17LinearCombinationISJ_Li1EffLNS1L_9ScaleType4KindE0ELNS_15FloatRoundStyleE2ESJ_EENS1_15EpilogueDefaultEEEEEvvEEEEvNT_6ParamsE,"ax",@progbits
	.align	128
.text._ZN7cutlass13device_kernelINS_4gemm6kernel13GemmUniversalIN4cute5tupleIJiiiiEEENS1_10collective13CollectiveMmaINS1_34MainloopSm90TmaGmmaWarpSpecializedILi5ENS5_IJNS4_1CILi1EEESB_SB_EEENS1_35KernelTmaWarpSpecializedCooperativeEEENS5_IJNSA_ILi256EEENSA_ILi128EEENSA_ILi64EEEEEENS_6half_tENS5_IJlSB_lEEESJ_SK_NS4_8TiledMMAINS4_8MMA_AtomIJNS4_4SM904GMMA26MMA_64x128x16_F32F16F16_SSILNSO_5MajorE0ELSQ_0ELNSO_7ScaleInE1ELSR_1EEEEEENS4_6LayoutINS5_IJNSA_ILi2EEESB_SB_EEENS5_IJSB_NSA_ILi0EEESX_EEEEENS5_IJNS4_10UnderscoreES10_S10_EEEEENS4_13SM90_TMA_LOADENS4_14ComposedLayoutINS4_7SwizzleILi3ELi4ELi3EEENS4_18smem_ptr_flag_bitsILi16EEENSU_INS5_IJNSA_ILi8EEESH_EEENS5_IJSH_SB_EEEEEEEvNS4_8identityES13_S1D_vS1E_EENS_8epilogue10collective6detail29Sm90TmaWarpSpecializedAdapterINS1H_15DefaultEpilogueISJ_SK_SK_NS1G_6thread17LinearCombinationISJ_Li1EffLNS1L_9ScaleType4KindE0ELNS_15FloatRoundStyleE2ESJ_EENS1_15EpilogueDefaultEEEEEvvEEEEvNT_6ParamsE:
        .type           _ZN7cutlass13device_kernelINS_4gemm6kernel13GemmUniversalIN4cute5tupleIJiiiiEEENS1_10collective13CollectiveMmaINS1_34MainloopSm90TmaGmmaWarpSpecializedILi5ENS5_IJNS4_1CILi1EEESB_SB_EEENS1_35KernelTmaWarpSpecializedCooperativeEEENS5_IJNSA_ILi256EEENSA_ILi128EEENSA_ILi64EEEEEENS_6half_tENS5_IJlSB_lEEESJ_SK_NS4_8TiledMMAINS4_8MMA_AtomIJNS4_4SM904GMMA26MMA_64x128x16_F32F16F16_SSILNSO_5MajorE0ELSQ_0ELNSO_7ScaleInE1ELSR_1EEEEEENS4_6LayoutINS5_IJNSA_ILi2EEESB_SB_EEENS5_IJSB_NSA_ILi0EEESX_EEEEENS5_IJNS4_10UnderscoreES10_S10_EEEEENS4_13SM90_TMA_LOADENS4_14ComposedLayoutINS4_7SwizzleILi3ELi4ELi3EEENS4_18smem_ptr_flag_bitsILi16EEENSU_INS5_IJNSA_ILi8EEESH_EEENS5_IJSH_SB_EEEEEEEvNS4_8identityES13_S1D_vS1E_EENS_8epilogue10collective6detail29Sm90TmaWarpSpecializedAdapterINS1H_15DefaultEpilogueISJ_SK_SK_NS1G_6thread17LinearCombinationISJ_Li1EffLNS1L_9ScaleType4KindE0ELNS_15FloatRoundStyleE2ESJ_EENS1_15EpilogueDefaultEEEEEvvEEEEvNT_6ParamsE,@function
        .size           _ZN7cutlass13device_kernelINS_4gemm6kernel13GemmUniversalIN4cute5tupleIJiiiiEEENS1_10collective13CollectiveMmaINS1_34MainloopSm90TmaGmmaWarpSpecializedILi5ENS5_IJNS4_1CILi1EEESB_SB_EEENS1_35KernelTmaWarpSpecializedCooperativeEEENS5_IJNSA_ILi256EEENSA_ILi128EEENSA_ILi64EEEEEENS_6half_tENS5_IJlSB_lEEESJ_SK_NS4_8TiledMMAINS4_8MMA_AtomIJNS4_4SM904GMMA26MMA_64x128x16_F32F16F16_SSILNSO_5MajorE0ELSQ_0ELNSO_7ScaleInE1ELSR_1EEEEEENS4_6LayoutINS5_IJNSA_ILi2EEESB_SB_EEENS5_IJSB_NSA_ILi0EEESX_EEEEENS5_IJNS4_10UnderscoreES10_S10_EEEEENS4_13SM90_TMA_LOADENS4_14ComposedLayoutINS4_7SwizzleILi3ELi4ELi3EEENS4_18smem_ptr_flag_bitsILi16EEENSU_INS5_IJNSA_ILi8EEESH_EEENS5_IJSH_SB_EEEEEEEvNS4_8identityES13_S1D_vS1E_EENS_8epilogue10collective6detail29Sm90TmaWarpSpecializedAdapterINS1H_15DefaultEpilogueISJ_SK_SK_NS1G_6thread17LinearCombinationISJ_Li1EffLNS1L_9ScaleType4KindE0ELNS_15FloatRoundStyleE2ESJ_EENS1_15EpilogueDefaultEEEEEvvEEEEvNT_6ParamsE,(.L_x_322 - _ZN7cutlass13device_kernelINS_4gemm6kernel13GemmUniversalIN4cute5tupleIJiiiiEEENS1_10collective13CollectiveMmaINS1_34MainloopSm90TmaGmmaWarpSpecializedILi5ENS5_IJNS4_1CILi1EEESB_SB_EEENS1_35KernelTmaWarpSpecializedCooperativeEEENS5_IJNSA_ILi256EEENSA_ILi128EEENSA_ILi64EEEEEENS_6half_tENS5_IJlSB_lEEESJ_SK_NS4_8TiledMMAINS4_8MMA_AtomIJNS4_4SM904GMMA26MMA_64x128x16_F32F16F16_SSILNSO_5MajorE0ELSQ_0ELNSO_7ScaleInE1ELSR_1EEEEEENS4_6LayoutINS5_IJNSA_ILi2EEESB_SB_EEENS5_IJSB_NSA_ILi0EEESX_EEEEENS5_IJNS4_10UnderscoreES10_S10_EEEEENS4_13SM90_TMA_LOADENS4_14ComposedLayoutINS4_7SwizzleILi3ELi4ELi3EEENS4_18smem_ptr_flag_bitsILi16EEENSU_INS5_IJNSA_ILi8EEESH_EEENS5_IJSH_SB_EEEEEEEvNS4_8identityES13_S1D_vS1E_EENS_8epilogue10collective6detail29Sm90TmaWarpSpecializedAdapterINS1H_15DefaultEpilogueISJ_SK_SK_NS1G_6thread17LinearCombinationISJ_Li1EffLNS1L_9ScaleType4KindE0ELNS_15FloatRoundStyleE2ESJ_EENS1_15EpilogueDefaultEEEEEvvEEEEvNT_6ParamsE)
        .other          _ZN7cutlass13device_kernelINS_4gemm6kernel13GemmUniversalIN4cute5tupleIJiiiiEEENS1_10collective13CollectiveMmaINS1_34MainloopSm90TmaGmmaWarpSpecializedILi5ENS5_IJNS4_1CILi1EEESB_SB_EEENS1_35KernelTmaWarpSpecializedCooperativeEEENS5_IJNSA_ILi256EEENSA_ILi128EEENSA_ILi64EEEEEENS_6half_tENS5_IJlSB_lEEESJ_SK_NS4_8TiledMMAINS4_8MMA_AtomIJNS4_4SM904GMMA26MMA_64x128x16_F32F16F16_SSILNSO_5MajorE0ELSQ_0ELNSO_7ScaleInE1ELSR_1EEEEEENS4_6LayoutINS5_IJNSA_ILi2EEESB_SB_EEENS5_IJSB_NSA_ILi0EEESX_EEEEENS5_IJNS4_10UnderscoreES10_S10_EEEEENS4_13SM90_TMA_LOADENS4_14ComposedLayoutINS4_7SwizzleILi3ELi4ELi3EEENS4_18smem_ptr_flag_bitsILi16EEENSU_INS5_IJNSA_ILi8EEESH_EEENS5_IJSH_SB_EEEEEEEvNS4_8identityES13_S1D_vS1E_EENS_8epilogue10collective6detail29Sm90TmaWarpSpecializedAdapterINS1H_15DefaultEpilogueISJ_SK_SK_NS1G_6thread17LinearCombinationISJ_Li1EffLNS1L_9ScaleType4KindE0ELNS_15FloatRoundStyleE2ESJ_EENS1_15EpilogueDefaultEEEEEvvEEEEvNT_6ParamsE,@"STO_CUDA_ENTRY STV_DEFAULT"
_ZN7cutlass13device_kernelINS_4gemm6kernel13GemmUniversalIN4cute5tupleIJiiiiEEENS1_10collective13CollectiveMmaINS1_34MainloopSm90TmaGmmaWarpSpecializedILi5ENS5_IJNS4_1CILi1EEESB_SB_EEENS1_35KernelTmaWarpSpecializedCooperativeEEENS5_IJNSA_ILi256EEENSA_ILi128EEENSA_ILi64EEEEEENS_6half_tENS5_IJlSB_lEEESJ_SK_NS4_8TiledMMAINS4_8MMA_AtomIJNS4_4SM904GMMA26MMA_64x128x16_F32F16F16_SSILNSO_5MajorE0ELSQ_0ELNSO_7ScaleInE1ELSR_1EEEEEENS4_6LayoutINS5_IJNSA_ILi2EEESB_SB_EEENS5_IJSB_NSA_ILi0EEESX_EEEEENS5_IJNS4_10UnderscoreES10_S10_EEEEENS4_13SM90_TMA_LOADENS4_14ComposedLayoutINS4_7SwizzleILi3ELi4ELi3EEENS4_18smem_ptr_flag_bitsILi16EEENSU_INS5_IJNSA_ILi8EEESH_EEENS5_IJSH_SB_EEEEEEEvNS4_8identityES13_S1D_vS1E_EENS_8epilogue10collective6detail29Sm90TmaWarpSpecializedAdapterINS1H_15DefaultEpilogueISJ_SK_SK_NS1G_6thread17LinearCombinationISJ_Li1EffLNS1L_9ScaleType4KindE0ELNS_15FloatRoundStyleE2ESJ_EENS1_15EpilogueDefaultEEEEEvvEEEEvNT_6ParamsE:
[----:B------:R-:W0:Y:S01]  /*0000*/  LDC R1, c[0x0][0x28] ;  /* 0x00000a00ff017b82 */ /* 0x000e220000000800 */
[----:B------:R-:W1:Y:S01]  /*0010*/  S2R R18, SR_TID.X ;  /* 0x0000000000127919 */ /* 0x000e620000002100 */
[----:B------:R-:W-:Y:S01]  /*0020*/  ELECT P0, URZ, PT ;  /* 0x00000000003f782f */ /* 0x000fe20003800000 */
[----:B------:R-:W-:Y:S01]  /*0030*/  BSSY B0, `(.L_x_0) ;  /* 0x000000f000007945 */ /* 0x000fe20003800000 */
[--C-:B-1----:R-:W-:Y:S02]  /*0040*/  SHF.R.U32.HI R0, RZ, 0x5, R18.reuse ;  /* 0x00000005ff007819 */ /* 0x102fe40000011612 */
[----:B------:R-:W-:-:S03]  /*0050*/  SHF.R.U32.HI R22, RZ, 0x7, R18 ;  /* 0x00000007ff167819 */ /* 0x000fc60000011612 */
[----:B------:R-:W1:Y:S04]  /*0060*/  SHFL.IDX PT, R5, R0, RZ, 0x1f ;  /* 0x00001fff00057589 */ /* 0x000e6800000e0000 */
[----:B------:R2:W3:Y:S01]  /*0070*/  SHFL.IDX PT, R8, R22, RZ, 0x1f ;  /* 0x00001fff16087589 */ /* 0x0004e200000e0000 */
[----:B-1----:R-:W-:-:S13]  /*0080*/  ISETP.NE.OR P0, PT, R5, RZ, !P0 ;  /* 0x000000ff0500720c */ /* 0x002fda0004705670 */
[----:B0-23--:R-:W-:Y:S05]  /*0090*/  @P0 BRA `(.L_x_1) ;  /* 0x0000000000200947 */ /* 0x00dfea0003800000 */
[----:B------:R-:W-:Y:S02]  /*00a0*/  ULDC.64 UR4, c[0x0][0x198] ;  /* 0x0000660000047ab9 */ /* 0x000fe40000000a00 */
[----:B------:R-:W-:Y:S02]  /*00b0*/  UIADD3 UR6, UP0, UR4, 0xf0, URZ ;  /* 0x000000f004067890 */ /* 0x000fe4000ff1e03f */
[----:B------:R-:W-:Y:S02]  /*00c0*/  UIADD3 UR4, UP1, UR4, 0x1f0, URZ ;  /* 0x000001f004047890 */ /* 0x000fe4000ff3e03f */
[----:B------:R-:W-:Y:S02]  /*00d0*/  UIADD3.X UR7, URZ, UR5, URZ, UP0, !UPT ;  /* 0x000000053f077290 */ /* 0x000fe400087fe43f */
[----:B------:R-:W-:-:S07]  /*00e0*/  UIADD3.X UR5, URZ, UR5, URZ, UP1, !UPT ;  /* 0x000000053f057290 */ /* 0x000fce0008ffe43f */
[----:B------:R0:W-:Y:S02]  /*00f0*/  UTMACCTL.PF [UR6] ;  /* 0x00000000060079b9 */ /* 0x0001e40008040000 */
[----:B------:R0:W-:Y:S02]  /*0100*/  UTMACCTL.PF [UR4] ;  /* 0x00000000040079b9 */ /* 0x0001e40008040000 */
[----:B0-----:R-:W-:Y:S01]  /*0110*/  NOP ;  /* 0x0000000000007918 */ /* 0x001fe20000000000 */
.L_x_1:
[----:B------:R-:W-:Y:S05]  /*0120*/  BSYNC B0 ;  /* 0x0000000000007941 */ /* 0x000fea0003800000 */
.L_x_0:
[----:B------:R-:W0:Y:S02]  /*0130*/  SHFL.IDX PT, R2, R0, RZ, 0x1f ;  /* 0x00001fff00027589 */ /* 0x000e2400000e0000 */
[----:B0-----:R-:W-:-:S13]  /*0140*/  ISETP.NE.AND P0, PT, R2, RZ, PT ;  /* 0x000000ff0200720c */ /* 0x001fda0003f05270 */
[----:B------:R-:W-:Y:S05]  /*0150*/  @P0 BRA `(.L_x_2) ;  /* 0x0000000000600947 */ /* 0x000fea0003800000 */
[----:B------:R-:W0:Y:S01]  /*0160*/  S2UR UR8, SR_CgaCtaId ;  /* 0x00000000000879c3 */ /* 0x000e220000008800 */
[----:B------:R-:W-:Y:S01]  /*0170*/  UMOV UR4, 0x400 ;  /* 0x0000040000047882 */ /* 0x000fe20000000000 */
[----:B------:R-:W-:Y:S01]  /*0180*/  UMOV UR5, 0x1 ;  /* 0x0000000100057882 */ /* 0x000fe20000000000 */
[----:B------:R-:W-:Y:S01]  /*0190*/  UMOV UR6, 0x100 ;  /* 0x0000010000067882 */ /* 0x000fe20000000000 */
[----:B------:R-:W-:Y:S01]  /*01a0*/  ELECT P0, URZ, PT ;  /* 0x00000000003f782f */ /* 0x000fe20003800000 */
[----:B------:R-:W-:-:S04]  /*01b0*/  UIADD3 UR6, -UR6, 0x100000, URZ ;  /* 0x0010000006067890 */ /* 0x000fc8000fffe13f */
[----:B------:R-:W-:Y:S02]  /*01c0*/  USHF.L.U32 UR7, UR6, 0xb, URZ ;  /* 0x0000000b06077899 */ /* 0x000fe4000800063f */
[----:B------:R-:W-:Y:S02]  /*01d0*/  USHF.L.U32 UR6, UR6, 0x1, URZ ;  /* 0x0000000106067899 */ /* 0x000fe4000800063f */
[----:B0-----:R-:W-:Y:S02]  /*01e0*/  ULEA UR8, UR8, UR4, 0x18 ;  /* 0x0000000408087291 */ /* 0x001fe4000f8ec03f */
[----:B------:R-:W-:-:S04]  /*01f0*/  UIADD3 UR4, -UR5, 0x100000, URZ ;  /* 0x0010000005047890 */ /* 0x000fc8000fffe13f */
[----:B------:R-:W-:Y:S02]  /*0200*/  USHF.L.U32 UR5, UR4, 0xb, URZ ;  /* 0x0000000b04057899 */ /* 0x000fe4000800063f */
[----:B------:R-:W-:Y:S01]  /*0210*/  USHF.L.U32 UR4, UR4, 0x1, URZ ;  /* 0x0000000104047899 */ /* 0x000fe2000800063f */
[----:B------:R-:W0:Y:S11]  /*0220*/  FENCE.VIEW.ASYNC.S ;  /* 0x00000000000073c6 */ /* 0x000e360000000000 */
[----:B0-----:R0:W1:Y:S01]  /*0230*/  SYNCS.EXCH.64 URZ, [UR8], UR4 ;  /* 0x00000004083f75b2 */ /* 0x0010620008000100 */
[----:B------:R0:W2:Y:S01]  /*0240*/  SYNCS.EXCH.64 URZ, [UR8+0x28], UR6 ;  /* 0x00002806083f75b2 */ /* 0x0000a20008000100 */
[----:B------:R0:W3:Y:S01]  /*0250*/  SYNCS.EXCH.64 URZ, [UR8+0x8], UR4 ;  /* 0x00000804083f75b2 */ /* 0x0000e20008000100 */
[----:B------:R0:W4:Y:S01]  /*0260*/  SYNCS.EXCH.64 URZ, [UR8+0x30], UR6 ;  /* 0x00003006083f75b2 */ /* 0x0001220008000100 */
[----:B------:R0:W0:Y:S01]  /*0270*/  SYNCS.EXCH.64 URZ, [UR8+0x10], UR4 ;  /* 0x00001004083f75b2 */ /* 0x0000220008000100 */
[----:B------:R0:W0:Y:S01]  /*0280*/  SYNCS.EXCH.64 URZ, [UR8+0x38], UR6 ;  /* 0x00003806083f75b2 */ /* 0x0000220008000100 */
[----:B------:R0:W0:Y:S01]  /*0290*/  SYNCS.EXCH.64 URZ, [UR8+0x18], UR4 ;  /* 0x00001804083f75b2 */ /* 0x0000220008000100 */
[----:B------:R0:W0:Y:S01]  /*02a0*/  SYNCS.EXCH.64 URZ, [UR8+0x40], UR6 ;  /* 0x00004006083f75b2 */ /* 0x0000220008000100 */
[----:B------:R0:W0:Y:S01]  /*02b0*/  SYNCS.EXCH.64 URZ, [UR8+0x20], UR4 ;  /* 0x00002004083f75b2 */ /* 0x0000220008000100 */
[----:B------:R0:W0:Y:S01]  /*02c0*/  SYNCS.EXCH.64 URZ, [UR8+0x48], UR6 ;  /* 0x00004806083f75b2 */ /* 0x0000220008000100 */
[----:B------:R-:W-:Y:S01]  /*02d0*/  NOP ;  /* 0x0000000000007918 */ /* 0x000fe20000000000 */
.L_x_2:
[----:B------:R-:W5:Y:S01]  /*02e0*/  SHFL.IDX PT, R0, R0, RZ, 0x1f ;  /* 0x00001fff00007589 */ /* 0x000f6200000e0000 */
[----:B------:R-:W1:Y:S01]  /*02f0*/  LDC R2, c[0x0][0x65c] ;  /* 0x00019700ff027b82 */ /* 0x000e620000000800 */
[----:B------:R-:W-:Y:S02]  /*0300*/  ELECT P0, URZ, PT ;  /* 0x00000000003f782f */ /* 0x000fe40003800000 */
[----:B------:R-:W-:Y:S01]  /*0310*/  SHF.R.S32.HI R6, RZ, 0x1f, R5 ;  /* 0x0000001fff067819 */ /* 0x000fe20000011405 */
[----:B------:R-:W2:Y:S01]  /*0320*/  S2R R3, SR_CTAID.Y ;  /* 0x0000000000037919 */ /* 0x000ea20000002600 */
[----:B0-----:R-:W-:Y:S01]  /*0330*/  UMOV UR4, 0x20 ;  /* 0x0000002000047882 */ /* 0x001fe20000000000 */
[----:B------:R-:W-:Y:S01]  /*0340*/  ISETP.NE.AND P2, PT, R8, RZ, PT ;  /* 0x000000ff0800720c */ /* 0x000fe20003f45270 */
[----:B------:R-:W-:Y:S01]  /*0350*/  NOP ;  /* 0x0000000000007918 */ /* 0x000fe20000000000 */
[----:B------:R-:W0:Y:S01]  /*0360*/  S2R R4, SR_CTAID.X ;  /* 0x0000000000047919 */ /* 0x000e220000002500 */
[----:B------:R-:W-:Y:S01]  /*0370*/  LEA.HI R6, R6, R5, RZ, 0x2 ;  /* 0x0000000506067211 */ /* 0x000fe200078f10ff */
[----:B------:R-:W-:Y:S01]  /*0380*/  NOP ;  /* 0x0000000000007918 */ /* 0x000fe20000000000 */
[----:B-----5:R-:W-:-:S02]  /*0390*/  ISETP.NE.OR P0, PT, R0, RZ, !P0 ;  /* 0x000000ff0000720c */ /* 0x020fc40004705670 */
[----:B-1----:R-:W-:-:S04]  /*03a0*/  ISETP.NE.AND P3, PT, R2, 0x1, PT ;  /* 0x000000010200780c */ /* 0x002fc80003f65270 */
[----:B------:R-:W-:Y:S02]  /*03b0*/  P2R R0, PR, RZ, 0x8 ;  /* 0x00000008ff007803 */ /* 0x000fe40000000000 */
[----:B------:R-:W-:-:S05]  /*03c0*/  LOP3.LUT R0, R6, 0xfffffffc, RZ, 0xc0, !PT ;  /* 0xfffffffc06007812 */ /* 0x000fca00078ec0ff */
[----:B------:R-:W-:Y:S01]  /*03d0*/  VOTEU.ALL UP0, P0 ;  /* 0x00000000003f7886 */ /* 0x000fe20000000000 */
[----:B------:R-:W-:Y:S01]  /*03e0*/  IMAD.IADD R0, R5, 0x1, -R0 ;  /* 0x0000000105007824 */ /* 0x000fe200078e0a00 */
[----:B------:R-:W0:Y:S01]  /*03f0*/  @P3 LDC R17, c[0x0][0x10] ;  /* 0x00000400ff113b82 */ /* 0x000e220000000800 */
[----:B------:R-:W-:Y:S01]  /*0400*/  VOTEU.ALL UP1, P0 ;  /* 0x00000000003f7886 */ /* 0x000fe20000020000 */
[----:B--2---:R-:W-:Y:S01]  /*0410*/  @P3 IMAD.MOV.U32 R6, RZ, RZ, R3 ;  /* 0x000000ffff063224 */ /* 0x004fe200078e0003 */
[----:B------:R-:W-:Y:S01]  /*0420*/  @!UP0 UMOV UR6, 0x400 ;  /* 0x0000040000068882 */ /* 0x000fe20000000000 */
[----:B------:R-:W-:-:S04]  /*0430*/  @!UP0 UIADD3 UR4, -UR4, 0x100000, URZ ;  /* 0x0010000004048890 */ /* 0x000fc8000fffe13f */
[----:B------:R-:W-:Y:S02]  /*0440*/  @!UP0 USHF.L.U32 UR5, UR4, 0xb, URZ ;  /* 0x0000000b04058899 */ /* 0x000fe4000800063f */
[----:B------:R-:W-:Y:S01]  /*0450*/  @!UP0 USHF.L.U32 UR4, UR4, 0x1, URZ ;  /* 0x0000000104048899 */ /* 0x000fe2000800063f */
[----:B------:R-:W-:Y:S02]  /*0460*/  @P3 IMAD.MOV.U32 R7, RZ, RZ, RZ ;  /* 0x000000ffff073224 */ /* 0x000fe400078e00ff */
[----:B------:R-:W-:Y:S01]  /*0470*/  IMAD.MOV.U32 R5, RZ, RZ, RZ ;  /* 0x000000ffff057224 */ /* 0x000fe200078e00ff */
[----:B------:R-:W1:Y:S01]  /*0480*/  @!UP0 S2UR UR7, SR_CgaCtaId ;  /* 0x00000000000789c3 */ /* 0x000e620000008800 */
[----:B------:R-:W-:-:S07]  /*0490*/  @P3 IMAD.MOV.U32 R11, RZ, RZ, RZ ;  /* 0x000000ffff0b3224 */ /* 0x000fce00078e00ff */
[----:B------:R-:W2:Y:S01]  /*04a0*/  @!P3 LDC R9, c[0x0][0xc] ;  /* 0x00000300ff09bb82 */ /* 0x000ea20000000800 */
[----:B0-----:R-:W-:-:S04]  /*04b0*/  @P3 IMAD.WIDE.U32 R16, R4, R17, R6 ;  /* 0x0000001104103225 */ /* 0x001fc800078e0006 */
[----:B------:R-:W-:Y:S01]  /*04c0*/  @P3 IMAD.IADD R17, R17, 0x1, R11 ;  /* 0x0000000111113824 */ /* 0x000fe200078e020b */
[----:B-1----:R-:W-:Y:S01]  /*04d0*/  @!UP0 ULEA UR6, UR7, UR6, 0x18 ;  /* 0x0000000607068291 */ /* 0x002fe2000f8ec03f */
[----:B------:R-:W-:Y:S01]  /*04e0*/  VOTEU.ALL UP0, P0 ;  /* 0x00000000003f7886 */ /* 0x000fe20000000000 */
[----:B------:R-:W-:-:S04]  /*04f0*/  ISETP.NE.AND P0, PT, R0, 0x3, PT ;  /* 0x000000030000780c */ /* 0x000fc80003f05270 */
[----:B------:R-:W-:Y:S01]  /*0500*/  ISETP.EQ.OR P0, PT, R0, RZ, !P0 ;  /* 0x000000ff0000720c */ /* 0x000fe20004702670 */
[----:B--2---:R-:W-:-:S03]  /*0510*/  @!P3 IMAD.WIDE.U32 R6, R9, R3, R4 ;  /* 0x000000030906b225 */ /* 0x004fc600078e0004 */
[C---:B------:R-:W-:Y:S01]  /*0520*/  ISETP.EQ.AND P0, PT, R8.reuse, RZ, P0 ;  /* 0x000000ff0800720c */ /* 0x040fe20000702270 */
[----:B------:R-:W-:Y:S01]  /*0530*/  VIADD R8, R8, 0xffffffff ;  /* 0xffffffff08087836 */ /* 0x000fe20000000000 */
[----:B------:R-:W0:Y:S02]  /*0540*/  FENCE.VIEW.ASYNC.S ;  /* 0x00000000000073c6 */ /* 0x000e240000000000 */
[----:B0-----:R0:W3:Y:S01]  /*0550*/  @!UP0 SYNCS.EXCH.64 URZ, [UR6+0x60], UR4 ;  /* 0x00006004063f85b2 */ /* 0x0010e20008000100 */
[----:B------:R-:W-:Y:S01]  /*0560*/  @!P3 MOV R16, R6 ;  /* 0x000000060010b202 */ /* 0x000fe20000000f00 */
[----:B------:R-:W-:Y:S01]  /*0570*/  @!P3 IMAD.MOV.U32 R17, RZ, RZ, R7 ;  /* 0x000000ffff11b224 */ /* 0x000fe200078e0007 */
[----:B------:R-:W-:Y:S02]  /*0580*/  SEL R19, RZ, 0x1, !P0 ;  /* 0x00000001ff137807 */ /* 0x000fe40004000000 */
[----:B------:R-:W-:-:S04]  /*0590*/  ISETP.GE.U32.AND P1, PT, R8, 0x2, PT ;  /* 0x000000020800780c */ /* 0x000fc80003f26070 */
[----:B------:R-:W-:Y:S01]  /*05a0*/  SEL R19, R19, 0x2, P1 ;  /* 0x0000000213137807 */ /* 0x000fe20000800000 */
[----:B------:R0:W3:Y:S01]  /*05b0*/  @!UP1 SYNCS.EXCH.64 URZ, [UR6+0x68], UR4 ;  /* 0x00006804063f95b2 */ /* 0x0000e20008000100 */
[----:B------:R-:W-:Y:S01]  /*05c0*/  NOP ;  /* 0x0000000000007918 */ /* 0x000fe20000000000 */
[----:B---34-:R-:W-:Y:S06]  /*05d0*/  BAR.SYNC.DEFER_BLOCKING 0x0 ;  /* 0x0000000000007b1d */ /* 0x018fec0000010000 */
[----:B------:R-:W-:Y:S05]  /*05e0*/  @!P2 BRA `(.L_x_3) ;  /* 0x000000a40084a947 */ /* 0x000fea0003800000 */
[----:B------:R-:W-:-:S13]  /*05f0*/  ISETP.GT.U32.AND P0, PT, R8, 0x1, PT ;  /* 0x000000010800780c */ /* 0x000fda0003f04070 */
[----:B0-----:R-:W-:Y:S05]  /*0600*/  @P0 EXIT ;  /* 0x000000000000094d */ /* 0x001fea0003800000 */
[----:B------:R-:W-:Y:S01]  /*0610*/  ULDC.64 UR4, c[0x0][0x650] ;  /* 0x0001940000047ab9 */ /* 0x000fe20000000a00 */
[----:B------:R-:W-:Y:S01]  /*0620*/  PRMT R0, RZ, 0x7610, R0 ;  /* 0x00007610ff007816 */ /* 0x000fe20000000000 */
[----:B------:R-:W-:Y:S01]  /*0630*/  IMAD.MOV.U32 R152, RZ, RZ, -0x1 ;  /* 0xffffffffff987424 */ /* 0x000fe200078e00ff */
[----:B------:R-:W-:Y:S01]  /*0640*/  ISETP.GE.U32.AND P0, PT, R16, UR4, PT ;  /* 0x0000000410007c0c */ /* 0x000fe2000bf06070 */
[----:B------:R-:W-:Y:S02]  /*0650*/  IMAD.MOV.U32 R153, RZ, RZ, -0x1 ;  /* 0xffffffffff997424 */ /* 0x000fe400078e00ff */
[----:B------:R-:W-:Y:S01]  /*0660*/  IMAD.MOV.U32 R23, RZ, RZ, -0x1 ;  /* 0xffffffffff177424 */ /* 0x000fe200078e00ff */
[----:B------:R-:W-:-:S13]  /*0670*/  ISETP.GE.U32.AND.EX P0, PT, R17, UR5, PT, P0 ;  /* 0x0000000511007c0c */ /* 0x000fda000bf06100 */
[----:B------:R-:W-:Y:S05]  /*0680*/  @P0 BRA `(.L_x_4) ;  /* 0x0000000400540947 */ /* 0x000fea0003800000 */
[----:B------:R-:W0:Y:S01]  /*0690*/  LDC.64 R14, c[0x0][0x628] ;  /* 0x00018a00ff0e7b82 */ /* 0x000e220000000a00 */
[----:B------:R-:W-:Y:S02]  /*06a0*/  IMAD.MOV.U32 R6, RZ, RZ, R16 ;  /* 0x000000ffff067224 */ /* 0x000fe400078e0010 */
[----:B------:R-:W-:-:S05]  /*06b0*/  IMAD.MOV.U32 R7, RZ, RZ, R17 ;  /* 0x000000ffff077224 */ /* 0x000fca00078e0011 */
[----:B------:R-:W1:Y:S08]  /*06c0*/  LDC R0, c[0x0][0x630] ;  /* 0x00018c00ff007b82 */ /* 0x000e700000000800 */
[----:B------:R-:W2:Y:S01]  /*06d0*/  LDC.64 R20, c[0x0][0x620] ;  /* 0x00018800ff147b82 */ /* 0x000ea20000000a00 */
[----:B0-----:R-:W-:-:S04]  /*06e0*/  ISETP.NE.U32.AND P0, PT, R14, RZ, PT ;  /* 0x000000ff0e00720c */ /* 0x001fc80003f05070 */
[----:B------:R-:W-:-:S13]  /*06f0*/  ISETP.NE.AND.EX P0, PT, R15, RZ, PT, P0 ;  /* 0x000000ff0f00720c */ /* 0x000fda0003f05300 */
[----:B-12---:R-:W-:Y:S05]  /*0700*/  @!P0 BRA `(.L_x_5) ;  /* 0x0000000000288947 */ /* 0x006fea0003800000 */
[----:B------:R-:W0:Y:S02]  /*0710*/  LDC R11, c[0x0][0x634] ;  /* 0x00018d00ff0b7b82 */ /* 0x000e240000000800 */
[----:B0-----:R-:W-:-:S04]  /*0720*/  IADD3 R11, P0, R16, R11, RZ ;  /* 0x0000000b100b7210 */ /* 0x001fc80007f1e0ff */
[----:B------:R-:W-:-:S05]  /*0730*/  IADD3.X R13, RZ, R17, RZ, P0, !PT ;  /* 0x00000011ff0d7210 */ /* 0x000fca00007fe4ff */
[----:B------:R-:W-:-:S04]  /*0740*/  IMAD.WIDE.U32 R6, R13, R14, RZ ;  /* 0x0000000e0d067225 */ /* 0x000fc800078e00ff */
[----:B------:R-:W-:-:S04]  /*0750*/  IMAD.WIDE.U32 R8, P0, R11, R15, R6 ;  /* 0x0000000f0b087225 */ /* 0x000fc80007800006 */
[----:B------:R-:W-:-:S04]  /*0760*/  IMAD.WIDE.U32 R6, R11, R14, RZ ;  /* 0x0000000e0b067225 */ /* 0x000fc800078e00ff */
[----:B------:R-:W-:Y:S01]  /*0770*/  IMAD.X R11, RZ, RZ, RZ, P0 ;  /* 0x000000ffff0b7224 */ /* 0x000fe200000e06ff */
[----:B------:R-:W-:Y:S01]  /*0780*/  IADD3 RZ, P0, R7, R8, RZ ;  /* 0x0000000807ff7210 */ /* 0x000fe20007f1e0ff */
[----:B------:R-:W-:-:S04]  /*0790*/  IMAD.MOV.U32 R10, RZ, RZ, R9 ;  /* 0x000000ffff0a7224 */ /* 0x000fc800078e0009 */
[----:B------:R-:W-:-:S08]  /*07a0*/  IMAD.WIDE.U32.X R6, R13, R15, R10, P0 ;  /* 0x0000000f0d067225 */ /* 0x000fd000000e040a */
.L_x_5:
[-CC-:B------:R-:W-:Y:S01]  /*07b0*/  SHF.R.U64 R23, R6, R0.reuse, R7.reuse ;  /* 0x0000000006177219 */ /* 0x180fe20000001207 */
[----:B------:R-:W0:Y:S01]  /*07c0*/  LDC R10, c[0x0][0x618] ;  /* 0x00018600ff0a7b82 */ /* 0x000e220000000800 */
[----:B------:R-:W-:Y:S01]  /*07d0*/  SHF.R.U32.HI R5, RZ, R0, R7 ;  /* 0x00000000ff057219 */ /* 0x000fe20000011607 */
[----:B------:R-:W-:Y:S01]  /*07e0*/  ULDC UR4, c[0x0][0x150] ;  /* 0x0000540000047ab9 */ /* 0x000fe20000000800 */
[----:B------:R-:W-:Y:S02]  /*07f0*/  IADD3 R9, P0, RZ, -R23, RZ ;  /* 0x80000017ff097210 */ /* 0x000fe40007f1e0ff */
[----:B------:R-:W-:-:S03]  /*0800*/  I2FP.F32.U32 R0, R4 ;  /* 0x0000000400007245 */ /* 0x000fc60000201000 */
[----:B------:R-:W1:Y:S01]  /*0810*/  LDC.64 R28, c[0x0][0x640] ;  /* 0x00019000ff1c7b82 */ /* 0x000e620000000a00 */
[----:B------:R-:W-:Y:S02]  /*0820*/  IMAD.X R11, RZ, RZ, ~R5, P0 ;  /* 0x000000ffff0b7224 */ /* 0x000fe400000e0e05 */
[----:B------:R-:W-:Y:S01]  /*0830*/  FMUL R0, R0, UR4 ;  /* 0x0000000400007c20 */ /* 0x000fe20008400000 */
[----:B------:R-:W-:Y:S01]  /*0840*/  IMAD.WIDE.U32 R6, R9, R20, R16 ;  /* 0x0000001409067225 */ /* 0x000fe200078e0010 */
[----:B------:R-:W-:-:S03]  /*0850*/  ULDC UR4, c[0x0][0x154] ;  /* 0x0000550000047ab9 */ /* 0x000fc60000000800 */
[----:B------:R-:W-:Y:S01]  /*0860*/  IMAD R8, R11, R20, RZ ;  /* 0x000000140b087224 */ /* 0x000fe200078e02ff */
[----:B------:R-:W2:Y:S01]  /*0870*/  LDC R5, c[0x0][0x144] ;  /* 0x00005100ff057b82 */ /* 0x000ea20000000800 */
[----:B------:R-:W3:Y:S02]  /*0880*/  F2I.U32.TRUNC.NTZ R0, R0 ;  /* 0x0000000000007305 */ /* 0x000ee4000020f000 */
[----:B------:R-:W-:-:S04]  /*0890*/  IMAD R9, R9, R21, R8 ;  /* 0x0000001509097224 */ /* 0x000fc800078e0208 */
[----:B------:R-:W-:Y:S01]  /*08a0*/  IMAD.IADD R7, R7, 0x1, R9 ;  /* 0x0000000107077824 */ /* 0x000fe200078e0209 */
[----:B------:R-:W4:Y:S01]  /*08b0*/  LDC R12, c[0x0][0x608] ;  /* 0x00018200ff0c7b82 */ /* 0x000f220000000800 */
[----:B------:R-:W-:-:S03]  /*08c0*/  IMAD.MOV.U32 R9, RZ, RZ, -0x1 ;  /* 0xffffffffff097424 */ /* 0x000fc600078e00ff */
[-CC-:B0-----:R-:W-:Y:S02]  /*08d0*/  SHF.R.U64 R20, R6, R10.reuse, R7.reuse ;  /* 0x0000000a06147219 */ /* 0x181fe40000001207 */
[----:B------:R-:W-:Y:S02]  /*08e0*/  I2FP.F32.U32 R6, R3 ;  /* 0x0000000300067245 */ /* 0x000fe40000201000 */
[----:B------:R-:W0:Y:S01]  /*08f0*/  LDC R26, c[0x0][0x658] ;  /* 0x00019600ff1a7b82 */ /* 0x000e220000000800 */
[----:B-1----:R-:W-:Y:S01]  /*0900*/  ISETP.NE.U32.AND P0, PT, R28, RZ, PT ;  /* 0x000000ff1c00720c */ /* 0x002fe20003f05070 */
[----:B---3--:R-:W-:Y:S01]  /*0910*/  IMAD.MOV R8, RZ, RZ, -R0 ;  /* 0x000000ffff087224 */ /* 0x008fe200078e0a00 */
[----:B------:R-:W-:Y:S01]  /*0920*/  SHF.R.U32.HI R7, RZ, R10, R7 ;  /* 0x0000000aff077219 */ /* 0x000fe20000011607 */
[----:B------:R-:W-:Y:S01]  /*0930*/  FMUL R6, R6, UR4 ;  /* 0x0000000406067c20 */ /* 0x000fe20008400000 */
[----:B------:R-:W-:-:S03]  /*0940*/  ISETP.NE.AND.EX P0, PT, R29, RZ, PT, P0 ;  /* 0x000000ff1d00720c */ /* 0x000fc60003f05300 */
[----:B------:R-:W1:Y:S01]  /*0950*/  LDC R14, c[0x0][0x148] ;  /* 0x00005200ff0e7b82 */ /* 0x000e620000000800 */
[----:B--2---:R-:W-:-:S07]  /*0960*/  IMAD R0, R5, R8, R4 ;  /* 0x0000000805007224 */ /* 0x004fce00078e0204 */
[----:B------:R-:W2:Y:S01]  /*0970*/  LDC R24, c[0x0][0x600] ;  /* 0x00018000ff187b82 */ /* 0x000ea20000000800 */
[-CC-:B----4-:R-:W-:Y:S02]  /*0980*/  SHF.R.U64 R30, R20, R12.reuse, R7.reuse ;  /* 0x0000000c141e7219 */ /* 0x190fe40000001207 */
[----:B------:R-:W-:Y:S02]  /*0990*/  SHF.R.U32.HI R5, RZ, R12, R7 ;  /* 0x0000000cff057219 */ /* 0x000fe40000011607 */
[----:B------:R3:W4:Y:S01]  /*09a0*/  F2I.U32.TRUNC.NTZ R12, R6 ;  /* 0x00000006000c7305 */ /* 0x000722000020f000 */
[----:B------:R-:W-:Y:S02]  /*09b0*/  MOV R7, 0x1 ;  /* 0x0000000100077802 */ /* 0x000fe40000000f00 */
[----:B------:R-:W1:Y:S01]  /*09c0*/  LDC R15, c[0x0][0x648] ;  /* 0x00019200ff0f7b82 */ /* 0x000e620000000800 */
[-C--:B0-----:R-:W-:Y:S02]  /*09d0*/  SHF.L.U32 R4, R9, R26.reuse, RZ ;  /* 0x0000001a09047219 */ /* 0x081fe400000006ff */
[----:B------:R-:W-:-:S02]  /*09e0*/  SHF.R.U64 R32, R30, R26, R5 ;  /* 0x0000001a1e207219 */ /* 0x000fc40000001205 */
[----:B------:R-:W-:Y:S02]  /*09f0*/  LOP3.LUT R11, RZ, R4, RZ, 0x33, !PT ;  /* 0x00000004ff0b7212 */ /* 0x000fe400078e33ff */
[-C--:B------:R-:W-:Y:S01]  /*0a00*/  SHF.R.U32.HI R5, RZ, R26.reuse, R5 ;  /* 0x0000001aff057219 */ /* 0x080fe20000011605 */
[----:B------:R-:W0:Y:S01]  /*0a10*/  LDC R21, c[0x0][0x638] ;  /* 0x00018e00ff157b82 */ /* 0x000e220000000800 */
[----:B------:R-:W-:Y:S01]  /*0a20*/  SHF.L.U32 R10, R7, R26, RZ ;  /* 0x0000001a070a7219 */ /* 0x000fe200000006ff */
[----:B------:R-:W-:-:S06]  /*0a30*/  IMAD.MOV.U32 R4, RZ, RZ, R32 ;  /* 0x000000ffff047224 */ /* 0x000fcc00078e0020 */
[----:B------:R-:W0:Y:S01]  /*0a40*/  LDC R152, c[0x0][0x610] ;  /* 0x00018400ff987b82 */ /* 0x000e220000000800 */
[----:B---34-:R-:W-:Y:S05]  /*0a50*/  @!P0 BRA `(.L_x_6) ;  /* 0x0000000000288947 */ /* 0x018fea0003800000 */
[----:B------:R-:W3:Y:S02]  /*0a60*/  LDC R9, c[0x0][0x64c] ;  /* 0x00019300ff097b82 */ /* 0x000ee40000000800 */
[----:B---3--:R-:W-:-:S05]  /*0a70*/  IADD3 R9, P0, R32, R9, RZ ;  /* 0x0000000920097210 */ /* 0x008fca0007f1e0ff */
[----:B------:R-:W-:-:S04]  /*0a80*/  IMAD.X R13, RZ, RZ, R5, P0 ;  /* 0x000000ffff0d7224 */ /* 0x000fc800000e0605 */
[----:B------:R-:W-:-:S04]  /*0a90*/  IMAD.WIDE.U32 R4, R13, R28, RZ ;  /* 0x0000001c0d047225 */ /* 0x000fc800078e00ff */
[----:B------:R-:W-:-:S04]  /*0aa0*/  IMAD.WIDE.U32 R6, P0, R9, R29, R4 ;  /* 0x0000001d09067225 */ /* 0x000fc80007800004 */
[----:B------:R-:W-:-:S04]  /*0ab0*/  IMAD.WIDE.U32 R4, R9, R28, RZ ;  /* 0x0000001c09047225 */ /* 0x000fc800078e00ff */
[----:B------:R-:W-:Y:S01]  /*0ac0*/  IMAD.X R9, RZ, RZ, RZ, P0 ;  /* 0x000000ffff097224 */ /* 0x000fe200000e06ff */
[----:B------:R-:W-:Y:S01]  /*0ad0*/  IADD3 RZ, P0, R5, R6, RZ ;  /* 0x0000000605ff7210 */ /* 0x000fe20007f1e0ff */
[----:B------:R-:W-:-:S04]  /*0ae0*/  IMAD.MOV.U32 R8, RZ, RZ, R7 ;  /* 0x000000ffff087224 */ /* 0x000fc800078e0007 */
[----:B------:R-:W-:-:S08]  /*0af0*/  IMAD.WIDE.U32.X R4, R13, R29, R8, P0 ;  /* 0x0000001d0d047225 */ /* 0x000fd000000e0408 */
.L_x_6:
[----:B-1----:R-:W-:Y:S01]  /*0b00*/  SHF.R.U64 R4, R4, R15, R5 ;  /* 0x0000000f04047219 */ /* 0x002fe20000001205 */
[----:B--2---:R-:W-:Y:S01]  /*0b10*/  VIADD R5, R24, 0xffffffff ;  /* 0xffffffff18057836 */ /* 0x004fe20000000000 */
[----:B------:R-:W-:Y:S01]  /*0b20*/  LOP3.LUT R11, R30, R11, RZ, 0xc0, !PT ;  /* 0x0000000b1e0b7212 */ /* 0x000fe200078ec0ff */
[----:B------:R-:W-:Y:S01]  /*0b30*/  IMAD.MOV R12, RZ, RZ, -R12 ;  /* 0x000000ffff0c7224 */ /* 0x000fe200078e0a0c */
[----:B------:R-:W-:Y:S02]  /*0b40*/  IADD3 R6, -R4, RZ, RZ ;  /* 0x000000ff04067210 */ /* 0x000fe40007ffe1ff */
[----:B------:R-:W-:Y:S01]  /*0b50*/  LOP3.LUT R5, R20, R5, RZ, 0xc0, !PT ;  /* 0x0000000514057212 */ /* 0x000fe200078ec0ff */
[----:B------:R-:W-:Y:S02]  /*0b60*/  @P3 IMAD R0, R14, R12, R3 ;  /* 0x0000000c0e003224 */ /* 0x000fe400078e0203 */
[----:B------:R-:W-:Y:S02]  /*0b70*/  IMAD R11, R10, R4, R11 ;  /* 0x000000040a0b7224 */ /* 0x000fe400078e020b */
[----:B0-----:R-:W-:-:S02]  /*0b80*/  IMAD R3, R6, R21, R32 ;  /* 0x0000001506037224 */ /* 0x001fc400078e0220 */
[----:B------:R-:W-:Y:S02]  /*0b90*/  IMAD R152, R11, R152, R0 ;  /* 0x000000980b987224 */ /* 0x000fe400078e0200 */
[----:B------:R-:W-:Y:S02]  /*0ba0*/  IMAD R3, R3, R24, R5 ;  /* 0x0000001803037224 */ /* 0x000fe400078e0205 */
[----:B------:R-:W-:-:S03]  /*0bb0*/  IMAD.MOV.U32 R0, RZ, RZ, 0x1 ;  /* 0x00000001ff007424 */ /* 0x000fc600078e00ff */
[----:B------:R-:W-:Y:S02]  /*0bc0*/  SEL R153, R3, R152, !P3 ;  /* 0x0000009803997207 */ /* 0x000fe40005800000 */
[----:B------:R-:W-:-:S07]  /*0bd0*/  SEL R152, R152, R3, !P3 ;  /* 0x0000000398987207 */ /* 0x000fce0005800000 */
.L_x_4:
[----:B------:R-:W-:-:S08]  /*0be0*/  NOP ;  /* 0x0000000000007918 */ /* 0x000fd00000000000 */
[----:B------:R-:W0:Y:S02]  /*0bf0*/  USETMAXREG.TRY_ALLOC.CTAPOOL UP0, 0xe8 ;  /* 0x000000e8000079c8 */ /* 0x000e240008000600 */
[----:B0-----:R-:W-:-:S13]  /*0c00*/  PLOP3.LUT P0, PT, PT, PT, UP0, 0x80, 0x0 ;  /* 0x000000000000781c */ /* 0x001fda0003f0f008 */
[----:B------:R-:W-:Y:S05]  /*0c10*/  @!P0 BRA `(.L_x_4) ;  /* 0xfffffffc00f08947 */ /* 0x000fea000383ffff */
[----:B------:R-:W-:Y:S01]  /*0c20*/  ULDC.64 UR4, c[0x0][0x598] ;  /* 0x0001660000047ab9 */ /* 0x000fe20000000a00 */
[----:B------:R-:W-:Y:S01]  /*0c30*/  ULDC.64 UR36, c[0x0][0x208] ;  /* 0x0000820000247ab9 */ /* 0x000fe20000000a00 */
[----:B------:R-:W-:-:S04]  /*0c40*/  ISETP.NE.U32.AND P0, PT, RZ, UR4, PT ;  /* 0x00000004ff007c0c */ /* 0x000fc8000bf05070 */
[----:B------:R-:W-:-:S13]  /*0c50*/  ISETP.NE.AND.EX P0, PT, RZ, UR5, PT, P0 ;  /* 0x00000005ff007c0c */ /* 0x000fda000bf05300 */
[----:B------:R-:W-:Y:S05]  /*0c60*/  @!P0 BRA `(.L_x_7) ;  /* 0x00000000001c8947 */ /* 0x000fea0003800000 */
[----:B------:R-:W0:Y:S02]  /*0c70*/  LDC.64 R4, c[0x0][0x598] ;  /* 0x00016600ff047b82 */ /* 0x000e240000000a00 */
[----:B0-----:R-:W2:Y:S02]  /*0c80*/  LDG.E.64 R4, desc[UR36][R4.64] ;  /* 0x0000002404047981 */ /* 0x001ea4000c1e1b00 */
[----:B--2---:R-:W-:-:S04]  /*0c90*/  ISETP.NE.U32.AND P0, PT, R4, RZ, PT ;  /* 0x000000ff0400720c */ /* 0x004fc80003f05070 */
[----:B------:R-:W-:-:S13]  /*0ca0*/  ISETP.NE.AND.EX P0, PT, R5, RZ, PT, P0 ;  /* 0x000000ff0500720c */ /* 0x000fda0003f05300 */
[----:B------:R-:W-:Y:S05]  /*0cb0*/  @!P0 BRA `(.L_x_7) ;  /* 0x0000000000088947 */ /* 0x000fea0003800000 */
[----:B------:R0:W5:Y:S01]  /*0cc0*/  LD.E R154, desc[UR36][R4.64] ;  /* 0x00000024049a7980 */ /* 0x000162000c101900 */
[----:B------:R-:W-:Y:S05]  /*0cd0*/  BRA `(.L_x_8) ;  /* 0x0000000000247947 */ /* 0x000fea0003800000 */
.L_x_7:
[----:B------:R-:W-:Y:S02]  /*0ce0*/  ULDC.64 UR4, c[0x0][0x588] ;  /* 0x0001620000047ab9 */ /* 0x000fe40000000a00 */
[----:B------:R-:W-:-:S04]  /*0cf0*/  ISETP.NE.U32.AND P0, PT, RZ, UR4, PT ;  /* 0x00000004ff007c0c */ /* 0x000fc8000bf05070 */
[----:B------:R-:W-:-:S13]  /*0d00*/  ISETP.NE.AND.EX P0, PT, RZ, UR5, PT, P0 ;  /* 0x00000005ff007c0c */ /* 0x000fda000bf05300 */
[----:B------:R-:W-:Y:S05]  /*0d10*/  @!P0 BRA `(.L_x_9) ;  /* 0x00000000000c8947 */ /* 0x000fea0003800000 */
[----:B------:R-:W0:Y:S02]  /*0d20*/  LDC.64 R154, c[0x0][0x588] ;  /* 0x00016200ff9a7b82 */ /* 0x000e240000000a00 */
[----:B0-----:R1:W5:Y:S01]  /*0d30*/  LDG.E R154, desc[UR36][R154.64] ;  /* 0x000000249a9a7981 */ /* 0x001362000c1e1900 */
[----:B------:R-:W-:Y:S05]  /*0d40*/  BRA `(.L_x_8) ;  /* 0x0000000000087947 */ /* 0x000fea0003800000 */
.L_x_9:
[----:B------:R-:W-:Y:S02]  /*0d50*/  ULDC UR4, c[0x0][0x580] ;  /* 0x0001600000047ab9 */ /* 0x000fe40000000800 */
[----:B------:R-:W-:-:S07]  /*0d60*/  IMAD.U32 R154, RZ, RZ, UR4 ;  /* 0x00000004ff9a7e24 */ /* 0x000fce000f8e00ff */
.L_x_8:
[----:B------:R-:W-:Y:S02]  /*0d70*/  ULDC.64 UR4, c[0x0][0x5a0] ;  /* 0x0001680000047ab9 */ /* 0x000fe40000000a00 */
[----:B------:R-:W-:-:S04]  /*0d80*/  ISETP.NE.U32.AND P0, PT, RZ, UR4, PT ;  /* 0x00000004ff007c0c */ /* 0x000fc8000bf05070 */
[----:B------:R-:W-:-:S13]  /*0d90*/  ISETP.NE.AND.EX P0, PT, RZ, UR5, PT, P0 ;  /* 0x00000005ff007c0c */ /* 0x000fda000bf05300 */
[----:B------:R-:W-:Y:S05]  /*0da0*/  @!P0 BRA `(.L_x_10) ;  /* 0x00000000001c8947 */ /* 0x000fea0003800000 */
[----:B0-----:R-:W0:Y:S02]  /*0db0*/  LDC.64 R4, c[0x0][0x5a0] ;  /* 0x00016800ff047b82 */ /* 0x001e240000000a00 */
[----:B0-----:R-:W2:Y:S02]  /*0dc0*/  LDG.E.64 R4, desc[UR36][R4.64] ;  /* 0x0000002404047981 */ /* 0x001ea4000c1e1b00 */
[----:B--2---:R-:W-:-:S04]  /*0dd0*/  ISETP.NE.U32.AND P0, PT, R4, RZ, PT ;  /* 0x000000ff0400720c */ /* 0x004fc80003f05070 */
[----:B------:R-:W-:-:S13]  /*0de0*/  ISETP.NE.AND.EX P0, PT, R5, RZ, PT, P0 ;  /* 0x000000ff0500720c */ /* 0x000fda0003f05300 */
[----:B------:R-:W-:Y:S05]  /*0df0*/  @!P0 BRA `(.L_x_10) ;  /* 0x0000000000088947 */ /* 0x000fea0003800000 */
[----:B-1----:R0:W5:Y:S01]  /*0e00*/  LD.E R155, desc[UR36][R4.64] ;  /* 0x00000024049b7980 */ /* 0x002162000c101900 */
[----:B------:R-:W-:Y:S05]  /*0e10*/  BRA `(.L_x_11) ;  /* 0x0000000000247947 */ /* 0x000fea0003800000 */
.L_x_10:
[----:B------:R-:W-:Y:S02]  /*0e20*/  ULDC.64 UR4, c[0x0][0x590] ;  /* 0x0001640000047ab9 */ /* 0x000fe40000000a00 */
[----:B------:R-:W-:-:S04]  /*0e30*/  ISETP.NE.U32.AND P0, PT, RZ, UR4, PT ;  /* 0x00000004ff007c0c */ /* 0x000fc8000bf05070 */
[----:B------:R-:W-:-:S13]  /*0e40*/  ISETP.NE.AND.EX P0, PT, RZ, UR5, PT, P0 ;  /* 0x00000005ff007c0c */ /* 0x000fda000bf05300 */
[----:B------:R-:W-:Y:S05]  /*0e50*/  @!P0 BRA `(.L_x_12) ;  /* 0x00000000000c8947 */ /* 0x000fea0003800000 */
[----:B0-----:R-:W1:Y:S02]  /*0e60*/  LDC.64 R4, c[0x0][0x590] ;  /* 0x00016400ff047b82 */ /* 0x001e640000000a00 */
[----:B-1----:R1:W5:Y:S01]  /*0e70*/  LDG.E R155, desc[UR36][R4.64] ;  /* 0x00000024049b7981 */ /* 0x002362000c1e1900 */
[----:B------:R-:W-:Y:S05]  /*0e80*/  BRA `(.L_x_11) ;  /* 0x0000000000087947 */ /* 0x000fea0003800000 */
.L_x_12:
[----:B------:R-:W-:Y:S02]  /*0e90*/  ULDC UR4, c[0x0][0x584] ;  /* 0x0001610000047ab9 */ /* 0x000fe40000000800 */
[----:B-1----:R-:W-:-:S07]  /*0ea0*/  IMAD.U32 R155, RZ, RZ, UR4 ;  /* 0x00000004ff9b7e24 */ /* 0x002fce000f8e00ff */
.L_x_11:
[----:B------:R-:W-:-:S13]  /*0eb0*/  LOP3.LUT P0, RZ, R0, 0xff, RZ, 0xc0, !PT ;  /* 0x000000ff00ff7812 */ /* 0x000fda000780c0ff */
[----:B------:R-:W-:Y:S05]  /*0ec0*/  @!P0 EXIT ;  /* 0x000000000000894d */ /* 0x000fea0003800000 */
[----:B------:R-:W-:Y:S01]  /*0ed0*/  ULDC UR4, c[0x0][0x28c] ;  /* 0x0000a30000047ab9 */ /* 0x000fe20000000800 */
[----:B------:R-:W-:Y:S01]  /*0ee0*/  LOP3.LUT R164, R19, 0x1, RZ, 0xfc, !PT ;  /* 0x0000000113a47812 */ /* 0x000fe200078efcff */
[----:B------:R-:W-:Y:S01]  /*0ef0*/  UIADD3 UR4, UR4, 0x3f, URZ ;  /* 0x0000003f04047890 */ /* 0x000fe2000fffe03f */
[----:B------:R-:W-:Y:S01]  /*0f00*/  UMOV UR38, URZ ;  /* 0x0000003f00267c82 */ /* 0x000fe20008000000 */
[----:B------:R-:W-:Y:S02]  /*0f10*/  UMOV UR39, URZ ;  /* 0x0000003f00277c82 */ /* 0x000fe40008000000 */
[----:B------:R-:W-:-:S04]  /*0f20*/  USHF.R.S32.HI UR5, URZ, 0x1f, UR4 ;  /* 0x0000001f3f057899 */ /* 0x000fc80008011404 */
[----:B------:R-:W-:-:S04]  /*0f30*/  ULEA.HI UR5, UR5, UR4, URZ, 0x6 ;  /* 0x0000000405057291 */ /* 0x000fc8000f8f303f */
[----:B------:R-:W-:-:S12]  /*0f40*/  USHF.R.S32.HI UR40, URZ, 0x6, UR5 ;  /* 0x000000063f287899 */ /* 0x000fd80008011405 */
.L_x_284:
[----:B------:R-:W-:Y:S01]  /*0f50*/  LOP3.LUT R0, R18, 0x80, RZ, 0xc0, !PT ;  /* 0x0000008012007812 */ /* 0x000fe200078ec0ff */
[----:B--2---:R-:W2:Y:S01]  /*0f60*/  S2UR UR7, SR_CgaCtaId ;  /* 0x00000000000779c3 */ /* 0x004ea20000008800 */
[----:B------:R-:W-:Y:S02]  /*0f70*/  UMOV UR6, 0x400 ;  /* 0x0000040000067882 */ /* 0x000fe40000000000 */
[----:B------:R-:W-:-:S06]  /*0f80*/  SHF.R.U32.HI R0, RZ, 0x7, R0 ;  /* 0x00000007ff007819 */ /* 0x000fcc0000011600 */
[----:B---3--:R-:W3:Y:S01]  /*0f90*/  SHFL.IDX PT, R0, R0, RZ, 0x1f ;  /* 0x00001fff00007589 */ /* 0x008ee200000e0000 */
[----:B--2---:R-:W-:Y:S01]  /*0fa0*/  ULEA UR42, UR7, UR6, 0x18 ;  /* 0x00000006072a7291 */ /* 0x004fe2000f8ec03f */
[----:B---3--:R-:W-:-:S13]  /*0fb0*/  R2UR UR4, R0 ;  /* 0x00000000000472ca */ /* 0x008fda00000e0000 */
[----:B------:R-:W-:-:S04]  /*0fc0*/  ULEA.HI UR5, UR4, UR4, URZ, 0x1 ;  /* 0x0000000404057291 */ /* 0x000fc8000f8f083f */
[----:B------:R-:W-:-:S04]  /*0fd0*/  ULOP3.LUT UR5, UR5, 0x7fffe, URZ, 0xc0, !UPT ;  /* 0x0007fffe05057892 */ /* 0x000fc8000f8ec03f */
[----:B------:R-:W-:-:S03]  /*0fe0*/  UIADD3 UR5, UR4, -UR5, URZ ;  /* 0x8000000504057290 */ /* 0x000fc6000fffe03f */
[----:B------:R-:W-:Y:S01]  /*0ff0*/  ULDC UR4, c[0x0][0x28c] ;  /* 0x0000a30000047ab9 */ /* 0x000fe20000000800 */
[----:B------:R-:W-:Y:S01]  /*1000*/  ULEA UR5, UR5, UR42, 0xd ;  /* 0x0000002a05057291 */ /* 0x000fe2000f8e683f */
[----:B------:R-:W-:-:S03]  /*1010*/  ISETP.LT.AND P0, PT, RZ, UR4, PT ;  /* 0x00000004ff007c0c */ /* 0x000fc6000bf01270 */
[----:B------:R-:W-:-:S04]  /*1020*/  UIADD3 UR5, UR5, 0x100, URZ ;  /* 0x0000010005057890 */ /* 0x000fc8000fffe03f */
[----:B------:R-:W-:-:S04]  /*1030*/  USHF.R.U32.HI UR5, URZ, 0x4, UR5 ;  /* 0x000000043f057899 */ /* 0x000fc80008011605 */
[----:B------:R-:W-:Y:S02]  /*1040*/  ULOP3.LUT UR41, UR5, 0x3fff, URZ, 0xc0, !UPT ;  /* 0x00003fff05297892 */ /* 0x000fe4000f8ec03f */
[----:B-1--45:R-:W-:Y:S10]  /*1050*/  @P0 BRA `(.L_x_13) ;  /* 0x0000000000400947 */ /* 0x032ff40003800000 */
[----:B------:R-:W-:Y:S01]  /*1060*/  MOV R0, 0x0 ;  /* 0x0000000000007802 */ /* 0x000fe20000000f00 */
[----:B------:R-:W-:Y:S01]  /*1070*/  ULDC.64 UR4, c[0x4][0x68] ;  /* 0x01001a0000047ab9 */ /* 0x000fe20000000a00 */
[----:B------:R-:W-:Y:S01]  /*1080*/  ULDC.64 UR6, c[0x4][0x8] ;  /* 0x0100020000067ab9 */ /* 0x000fe20000000a00 */
[----:B01----:R-:W-:Y:S01]  /*1090*/  IMAD.U32 R4, RZ, RZ, UR4 ;  /* 0x00000004ff047e24 */ /* 0x003fe2000f8e00ff */
[----:B------:R0:W1:Y:S01]  /*10a0*/  LDC.64 R14, c[0x4][R0] ;  /* 0x01000000000e7b82 */ /* 0x0000620000000a00 */
[----:B------:R-:W-:Y:S01]  /*10b0*/  IMAD.U32 R5, RZ, RZ, UR5 ;  /* 0x00000005ff057e24 */ /* 0x000fe2000f8e00ff */
[----:B------:R-:W-:Y:S01]  /*10c0*/  ULDC.64 UR4, c[0x4][0x70] ;  /* 0x01001c0000047ab9 */ /* 0x000fe20000000a00 */
[----:B------:R-:W-:Y:S01]  /*10d0*/  IMAD.U32 R10, RZ, RZ, UR6 ;  /* 0x00000006ff0a7e24 */ /* 0x000fe2000f8e00ff */
[----:B------:R-:W-:Y:S01]  /*10e0*/  MOV R7, UR5 ;  /* 0x0000000500077c02 */ /* 0x000fe20008000f00 */
[----:B------:R-:W-:Y:S02]  /*10f0*/  IMAD.U32 R6, RZ, RZ, UR4 ;  /* 0x00000004ff067e24 */ /* 0x000fe4000f8e00ff */
[----:B------:R-:W-:-:S02]  /*1100*/  IMAD.U32 R11, RZ, RZ, UR7 ;  /* 0x00000007ff0b7e24 */ /* 0x000fc4000f8e00ff */
[----:B------:R-:W-:Y:S02]  /*1110*/  IMAD.MOV.U32 R8, RZ, RZ, 0x1e1 ;  /* 0x000001e1ff087424 */ /* 0x000fe400078e00ff */
[----:B------:R-:W-:Y:S02]  /*1120*/  IMAD.MOV.U32 R12, RZ, RZ, 0x1 ;  /* 0x00000001ff0c7424 */ /* 0x000fe400078e00ff */
[----:B0-----:R-:W-:-:S07]  /*1130*/  IMAD.MOV.U32 R13, RZ, RZ, RZ ;  /* 0x000000ffff0d7224 */ /* 0x001fce00078e00ff */
[----:B------:R-:W-:-:S07]  /*1140*/  LEPC R20, `(.L_x_13) ;  /* 0x000000001014794e */ /* 0x000fce0000000000 */
[----:B-1---5:R-:W-:Y:S05]  /*1150*/  CALL.ABS.NOINC R14 ;  /* 0x000000000e007343 */ /* 0x022fea0003c00000 */
.L_x_13:
[----:B------:R-:W-:-:S13]  /*1160*/  ISETP.NE.AND P0, PT, R164, 0x3, PT ;  /* 0x00000003a400780c */ /* 0x000fda0003f05270 */
[----:B------:R-:W-:Y:S05]  /*1170*/  @!P0 BRA `(.L_x_14) ;  /* 0x0000000000048947 */ /* 0x000fea0003800000 */
[----:B------:R-:W-:Y:S01]  /*1180*/  BPT.TRAP 0x1 ;  /* 0x000000040000795c */ /* 0x000fe20000300000 */
.L_x_14:
[----:B------:R-:W-:Y:S01]  /*1190*/  IMAD.U32 R3, RZ, RZ, UR39 ;  /* 0x00000027ff037e24 */ /* 0x000fe2000f8e00ff */
[----:B------:R-:W-:-:S04]  /*11a0*/  MOV R0, UR38 ;  /* 0x0000002600007c02 */ /* 0x000fc80008000f00 */
[----:B------:R-:W-:Y:S02]  /*11b0*/  LEA R3, R3, UR42, 0x3 ;  /* 0x0000002a03037c11 */ /* 0x000fe4000f8e18ff */
[----:B------:R-:W-:-:S04]  /*11c0*/  SHF.L.U32 R0, R0, 0x1f, RZ ;  /* 0x0000001f00007819 */ /* 0x000fc800000006ff */
[----:B------:R2:W3:Y:S01]  /*11d0*/  SYNCS.PHASECHK.TRANS64.TRYWAIT P1, [R3+URZ], R0 ;  /* 0x00000000030075a7 */ /* 0x0004e2000802017f */
[----:B------:R-:W-:Y:S05]  /*11e0*/  @!P0 BRA `(.L_x_15) ;  /* 0x0000000000048947 */ /* 0x000fea0003800000 */
[----:B------:R-:W-:Y:S01]  /*11f0*/  BPT.TRAP 0x1 ;  /* 0x000000040000795c */ /* 0x000fe20000300000 */
.L_x_15:
[----:B---3--:R-:W-:Y:S05]  /*1200*/  @P1 BRA `(.L_x_16) ;  /* 0x0000000000081947 */ /* 0x008fea0003800000 */
[----:B------:R-:W3:Y:S02]  /*1210*/  SYNCS.PHASECHK.TRANS64.TRYWAIT P1, [R3+URZ], R0 ;  /* 0x00000000030075a7 */ /* 0x000ee4000802017f */
[----:B---3--:R-:W-:Y:S05]  /*1220*/  @!P1 BRA `(.L_x_17) ;  /* 0x000000b000249947 */ /* 0x008fea0003800000 */
.L_x_16:
[----:B------:R-:W-:-:S04]  /*1230*/  UISETP.LT.AND UP0, UPT, UR40, 0x1, UPT ;  /* 0x000000012800788c */ /* 0x000fc8000bf01270 */
[----:B------:R-:W-:-:S04]  /*1240*/  USEL UR4, UR40, 0x1, UP0 ;  /* 0x0000000128047887 */ /* 0x000fc80008000000 */
[----:B------:R-:W-:-:S06]  /*1250*/  UIADD3 UR4, UR40, -UR4, URZ ;  /* 0x8000000428047290 */ /* 0x000fcc000fffe03f */
[----:B--23--:R-:W-:Y:S01]  /*1260*/  IMAD.U32 R0, RZ, RZ, UR4 ;  /* 0x00000004ff007e24 */ /* 0x00cfe2000f8e00ff */
[----:B------:R-:W-:Y:S05]  /*1270*/  WARPSYNC.ALL ;  /* 0x0000000000007948 */ /* 0x000fea0003800000 */
[----:B------:R-:W-:Y:S01]  /*1280*/  ISETP.GE.AND P1, PT, R0, 0x1, PT ;  /* 0x000000010000780c */ /* 0x000fe20003f26270 */
[----:B------:R-:W-:Y:S01]  /*1290*/  UIADD3 UR4, UR42, 0x28100, URZ ;  /* 0x000281002a047890 */ /* 0x000fe2000fffe03f */
[----:B------:R-:W-:Y:S01]  /*12a0*/  WARPGROUP.ARRIVE ;  /* 0x00000000000079c5 */ /* 0x000fe20000000000 */
[----:B------:R-:W-:Y:S01]  /*12b0*/  UMOV UR9, 0x40000040 ;  /* 0x4000004000097882 */ /* 0x000fe20000000000 */
[----:B------:R-:W-:Y:S01]  /*12c0*/  UMOV UR11, 0x40000040 ;  /* 0x40000040000b7882 */ /* 0x000fe20000000000 */
[----:B------:R-:W-:-:S04]  /*12d0*/  USHF.R.U32.HI UR4, URZ, 0x4, UR4 ;  /* 0x000000043f047899 */ /* 0x000fc80008011604 */
[----:B------:R-:W-:Y:S02]  /*12e0*/  ULOP3.LUT UR5, UR4, 0x3fff, URZ, 0xc0, !UPT ;  /* 0x00003fff04057892 */ /* 0x000fe4000f8ec03f */
[----:B------:R-:W-:Y:S02]  /*12f0*/  ULOP3.LUT UR4, UR41, 0x10000, URZ, 0xfc, !UPT ;  /* 0x0001000029047892 */ /* 0x000fe4000f8efc3f */
[----:B------:R-:W-:Y:S02]  /*1300*/  ULOP3.LUT UR5, UR5, 0x10000, URZ, 0xfc, !UPT ;  /* 0x0001000005057892 */ /* 0x000fe4000f8efc3f */
[----:B------:R-:W-:Y:S02]  /*1310*/  ULEA UR6, UR39, UR4, 0xb ;  /* 0x0000000427067291 */ /* 0x000fe4000f8e583f */
[----:B------:R-:W-:-:S05]  /*1320*/  ULEA UR7, UR39, UR5, 0xa ;  /* 0x0000000527077291 */ /* 0x000fca000f8e503f */
[----:B------:R-:W-:Y:S02]  /*1330*/  UMOV UR8, UR6 ;  /* 0x0000000600087c82 */ /* 0x000fe40008000000 */
[----:B------:R-:W-:Y:S02]  /*1340*/  UMOV UR10, UR7 ;  /* 0x00000007000a7c82 */ /* 0x000fe40008000000 */
[----:B------:R-:W-:Y:S01]  /*1350*/  HGMMA.64x128x16.F32 R88, gdesc[UR8], RZ, !UPT, gsb0 ;  /* 0x01e00000085879f0 */ /* 0x000fe2000c0008ff */
[----:B------:R-:W-:Y:S01]  /*1360*/  UIADD3 UR8, UR6, 0x400, URZ ;  /* 0x0000040006087890 */ /* 0x000fe2000fffe03f */
[----:B------:R-:W-:Y:S01]  /*1370*/  UMOV UR9, 0x40000040 ;  /* 0x4000004000097882 */ /* 0x000fe20000000000 */
[----:B------:R-:W-:Y:S02]  /*1380*/  WARPGROUP.DEPBAR.LE gsb0, 0x0 ;  /* 0x00008000000079c5 */ /* 0x000fe40000010000 */
[----:B------:R-:W-:-:S07]  /*1390*/  WARPGROUP.ARRIVE ;  /* 0x00000000000079c5 */ /* 0x000fce0000000000 */
[----:B------:R-:W-:Y:S01]  /*13a0*/  HGMMA.64x128x16.F32 R24, gdesc[UR8], RZ, !UPT, gsb0 ;  /* 0x01e00000081879f0 */ /* 0x000fe2000c0008ff */
[----:B------:R-:W-:Y:S02]  /*13b0*/  UIADD3 UR8, UR6, 0x2, URZ ;  /* 0x0000000206087890 */ /* 0x000fe4000fffe03f */
[----:B------:R-:W-:Y:S01]  /*13c0*/  UIADD3 UR10, UR7, 0x2, URZ ;  /* 0x00000002070a7890 */ /* 0x000fe2000fffe03f */
[----:B------:R-:W-:Y:S01]  /*13d0*/  UMOV UR9, 0x40000040 ;  /* 0x4000004000097882 */ /* 0x000fe20000000000 */
[----:B------:R-:W-:Y:S01]  /*13e0*/  UMOV UR11, 0x40000040 ;  /* 0x40000040000b7882 */ /* 0x000fe20000000000 */
[----:B------:R-:W-:Y:S02]  /*13f0*/  WARPGROUP.DEPBAR.LE gsb0, 0x0 ;  /* 0x00008000000079c5 */ /* 0x000fe40000010000 */
[----:B------:R-:W-:-:S06]  /*1400*/  WARPGROUP.ARRIVE ;  /* 0x00000000000079c5 */ /* 0x000fcc0000000000 */
[----:B------:R-:W-:Y:S01]  /*1410*/  HGMMA.64x128x16.F32 R88, gdesc[UR8], R88, gsb0 ;  /* 0x01e00000085879f0 */ /* 0x000fe20008000858 */
[----:B------:R-:W-:Y:S01]  /*1420*/  UIADD3 UR8, UR6, 0x402, URZ ;  /* 0x0000040206087890 */ /* 0x000fe2000fffe03f */
[----:B------:R-:W-:Y:S01]  /*1430*/  UMOV UR9, 0x40000040 ;  /* 0x4000004000097882 */ /* 0x000fe20000000000 */
[----:B------:R-:W-:Y:S02]  /*1440*/  WARPGROUP.DEPBAR.LE gsb0, 0x0 ;  /* 0x00008000000079c5 */ /* 0x000fe40000010000 */
[----:B------:R-:W-:-:S07]  /*1450*/  WARPGROUP.ARRIVE ;  /* 0x00000000000079c5 */ /* 0x000fce0000000000 */
[----:B------:R-:W-:Y:S01]  /*1460*/  HGMMA.64x128x16.F32 R24, gdesc[UR8], R24, gsb0 ;  /* 0x01e00000081879f0 */ /* 0x000fe20008000818 */
        /* <DEDUP_REMOVED lines=23> */
[----:B------:R-:W-:Y:S03]  /*15e0*/  HGMMA.64x128x16.F32 R24, gdesc[UR8], R24, gsb0 ;  /* 0x01e00000081879f0 */ /* 0x000fe60008000818 */
[----:B------:R-:W-:Y:S02]  /*15f0*/  WARPGROUP.DEPBAR.LE gsb0, 0x0 ;  /* 0x00008000000079c5 */ /* 0x000fe40000010000 */
[----:B------:R-:W-:Y:S05]  /*1600*/  @!P1 BRA `(.L_x_18) ;  /* 0x0000000400689947 */ /* 0x000fea0003800000 */
[----:B------:R-:W-:-:S04]  /*1610*/  UIADD3 UR6, UR39, 0x1, URZ ;  /* 0x0000000127067890 */ /* 0x000fc8000fffe03f */
[----:B------:R-:W-:-:S04]  /*1620*/  UISETP.NE.AND UP0, UPT, UR6, 0x5, UPT ;  /* 0x000000050600788c */ /* 0x000fc8000bf05270 */
[----:B------:R-:W-:Y:S02]  /*1630*/  USEL UR7, URZ, 0x1, UP0 ;  /* 0x000000013f077887 */ /* 0x000fe40008000000 */
[----:B------:R-:W-:Y:S02]  /*1640*/  USEL UR6, UR6, URZ, UP0 ;  /* 0x0000003f06067287 */ /* 0x000fe40008000000 */
[----:B------:R-:W-:-:S06]  /*1650*/  ULOP3.LUT UR7, UR38, UR7, URZ, 0x3c, !UPT ;  /* 0x0000000726077292 */ /* 0x000fcc000f8e3c3f */
[----:B01----:R-:W-:Y:S01]  /*1660*/  IMAD.U32 R5, RZ, RZ, UR7 ;  /* 0x00000007ff057e24 */ /* 0x003fe2000f8e00ff */
[----:B------:R-:W-:-:S06]  /*1670*/  UMOV UR7, UR39 ;  /* 0x0000002700077c82 */ /* 0x000fcc0008000000 */
.L_x_25:
[----:B01----:R-:W-:Y:S05]  /*1680*/  @!P0 BRA `(.L_x_19) ;  /* 0x0000000000048947 */ /* 0x003fea0003800000 */
[----:B------:R-:W-:Y:S01]  /*1690*/  BPT.TRAP 0x1 ;  /* 0x000000040000795c */ /* 0x000fe20000300000 */
.L_x_19:
[----:B------:R-:W0:Y:S01]  /*16a0*/  S2UR UR9, SR_CgaCtaId ;  /* 0x00000000000979c3 */ /* 0x000e220000008800 */
[----:B------:R-:W-:Y:S01]  /*16b0*/  UMOV UR8, 0x400 ;  /* 0x0000040000087882 */ /* 0x000fe20000000000 */
[----:B------:R-:W-:Y:S01]  /*16c0*/  SHF.L.U32 R3, R5, 0x1f, RZ ;  /* 0x0000001f05037819 */ /* 0x000fe200000006ff */
[----:B0-----:R-:W-:-:S04]  /*16d0*/  ULEA UR14, UR9, UR8, 0x18 ;  /* 0x00000008090e7291 */ /* 0x001fc8000f8ec03f */
[----:B------:R-:W-:-:S09]  /*16e0*/  ULEA UR8, UR6, UR14, 0x3 ;  /* 0x0000000e06087291 */ /* 0x000fd2000f8e183f */
[----:B------:R0:W1:Y:S01]  /*16f0*/  SYNCS.PHASECHK.TRANS64.TRYWAIT P1, [UR8], R3 ;  /* 0x00000003ff0075a7 */ /* 0x0000620008020148 */
[----:B------:R-:W-:Y:S05]  /*1700*/  @!P0 BRA `(.L_x_20) ;  /* 0x0000000000048947 */ /* 0x000fea0003800000 */
[----:B------:R-:W-:Y:S01]  /*1710*/  BPT.TRAP 0x1 ;  /* 0x000000040000795c */ /* 0x000fe20000300000 */
.L_x_20:
[----:B-1----:R-:W-:Y:S05]  /*1720*/  @P1 BRA `(.L_x_21) ;  /* 0x0000000000081947 */ /* 0x002fea0003800000 */
[----:B------:R-:W1:Y:S02]  /*1730*/  SYNCS.PHASECHK.TRANS64.TRYWAIT P1, [UR8], R3 ;  /* 0x00000003ff0075a7 */ /* 0x000e640008020148 */
[----:B-1----:R-:W-:Y:S05]  /*1740*/  @!P1 BRA `(.L_x_22) ;  /* 0x000000a800f09947 */ /* 0x002fea0003800000 */
.L_x_21:
[----:B------:R-:W-:Y:S01]  /*1750*/  ULEA UR12, UR6, UR4, 0xb ;  /* 0x00000004060c7291 */ /* 0x000fe2000f8e583f */
[----:B------:R-:W-:Y:S01]  /*1760*/  WARPGROUP.ARRIVE ;  /* 0x00000000000079c5 */ /* 0x000fe20000000000 */
[----:B------:R-:W-:Y:S01]  /*1770*/  ULEA UR13, UR6, UR5, 0xa ;  /* 0x00000005060d7291 */ /* 0x000fe2000f8e503f */
[----:B------:R-:W-:Y:S01]  /*1780*/  UMOV UR9, 0x40000040 ;  /* 0x4000004000097882 */ /* 0x000fe20000000000 */
[----:B------:R-:W-:-:S03]  /*1790*/  UMOV UR11, 0x40000040 ;  /* 0x40000040000b7882 */ /* 0x000fc60000000000 */
[----:B------:R-:W-:Y:S02]  /*17a0*/  UMOV UR8, UR12 ;  /* 0x0000000c00087c82 */ /* 0x000fe40008000000 */
[----:B------:R-:W-:Y:S02]  /*17b0*/  UMOV UR10, UR13 ;  /* 0x0000000d000a7c82 */ /* 0x000fe40008000000 */
        /* <DEDUP_REMOVED lines=44> */
[----:B------:R-:W-:Y:S01]  /*1a80*/  BPT.TRAP 0x1 ;  /* 0x000000040000795c */ /* 0x000fe20000300000 */
.L_x_23:
[----:B------:R-:W-:Y:S01]  /*1a90*/  ULEA UR8, UR7, UR14, 0x3 ;  /* 0x0000000e07087291 */ /* 0x000fe2000f8e183f */
[----:B------:R-:W-:-:S03]  /*1aa0*/  ISETP.GT.U32.AND P1, PT, R19, 0x1, PT ;  /* 0x000000011300780c */ /* 0x000fc60003f24070 */
[----:B------:R-:W-:-:S04]  /*1ab0*/  UIADD3 UR8, UR8, 0x28, URZ ;  /* 0x0000002808087890 */ /* 0x000fc8000fffe03f */
[----:B------:R-:W-:-:S09]  /*1ac0*/  UPRMT UR8, URZ, 0x654, UR8 ;  /* 0x000006543f087896 */ /* 0x000fd20008000008 */
[----:B------:R-:W-:Y:S01]  /*1ad0*/  SYNCS.ARRIVE.TRANS64.RED.A1T0 RZ, [UR8], RZ ;  /* 0x000000ffffff79a7 */ /* 0x000fe20008100408 */
[----:B------:R-:W-:Y:S05]  /*1ae0*/  @P1 BRA `(.L_x_24) ;  /* 0x0000000000041947 */ /* 0x000fea0003800000 */
[----:B------:R-:W-:Y:S01]  /*1af0*/  BPT.TRAP 0x1 ;  /* 0x000000040000795c */ /* 0x000fe20000300000 */
.L_x_24:
[----:B------:R-:W-:Y:S01]  /*1b00*/  UIADD3 UR6, UR6, 0x1, URZ ;  /* 0x0000000106067890 */ /* 0x000fe2000fffe03f */
[C---:B------:R-:W-:Y:S01]  /*1b10*/  ISETP.GT.AND P1, PT, R0.reuse, 0x1, PT ;  /* 0x000000010000780c */ /* 0x040fe20003f24270 */
[----:B------:R-:W-:Y:S01]  /*1b20*/  UIADD3 UR7, UR7, 0x1, URZ ;  /* 0x0000000107077890 */ /* 0x000fe2000fffe03f */
[----:B------:R-:W-:Y:S01]  /*1b30*/  VIADD R0, R0, 0xffffffff ;  /* 0xffffffff00007836 */ /* 0x000fe20000000000 */
[----:B------:R-:W-:Y:S02]  /*1b40*/  UISETP.NE.AND UP0, UPT, UR6, 0x5, UPT ;  /* 0x000000050600788c */ /* 0x000fe4000bf05270 */
[----:B------:R-:W-:Y:S02]  /*1b50*/  UISETP.NE.AND UP1, UPT, UR7, 0x5, UPT ;  /* 0x000000050700788c */ /* 0x000fe4000bf25270 */
[----:B------:R-:W-:Y:S02]  /*1b60*/  USEL UR8, URZ, 0x1, UP0 ;  /* 0x000000013f087887 */ /* 0x000fe40008000000 */
[----:B------:R-:W-:-:S02]  /*1b70*/  USEL UR6, UR6, URZ, UP0 ;  /* 0x0000003f06067287 */ /* 0x000fc40008000000 */
[----:B------:R-:W-:Y:S02]  /*1b80*/  USEL UR7, UR7, URZ, UP1 ;  /* 0x0000003f07077287 */ /* 0x000fe40008800000 */
[----:B------:R-:W-:Y:S01]  /*1b90*/  LOP3.LUT R5, R5, UR8, RZ, 0x3c, !PT ;  /* 0x0000000805057c12 */ /* 0x000fe2000f8e3cff */
[----:B------:R-:W-:Y:S09]  /*1ba0*/  @P1 BRA `(.L_x_25) ;  /* 0xfffffff800b41947 */ /* 0x000ff2000383ffff */
.L_x_18:
[----:B------:R-:W2:Y:S02]  /*1bb0*/  LDC R0, c[0x0][0x28c] ;  /* 0x0000a300ff007b82 */ /* 0x000ea40000000800 */
[----:B--2---:R-:W-:-:S13]  /*1bc0*/  ISETP.GE.AND P1, PT, R0, 0x1, PT ;  /* 0x000000010000780c */ /* 0x004fda0003f26270 */
[----:B------:R-:W-:Y:S05]  /*1bd0*/  @!P1 BRA `(.L_x_26) ;  /* 0x0000000000489947 */ /* 0x000fea0003800000 */
[----:B------:R-:W-:Y:S05]  /*1be0*/  @!P0 BRA `(.L_x_27) ;  /* 0x0000000000048947 */ /* 0x000fea0003800000 */
[----:B------:R-:W-:Y:S01]  /*1bf0*/  BPT.TRAP 0x1 ;  /* 0x000000040000795c */ /* 0x000fe20000300000 */
.L_x_27:
[----:B------:R-:W2:Y:S01]  /*1c00*/  S2UR UR7, SR_CgaCtaId ;  /* 0x00000000000779c3 */ /* 0x000ea20000008800 */
[----:B------:R-:W-:Y:S01]  /*1c10*/  UISETP.LT.AND UP0, UPT, UR40, 0x1, UPT ;  /* 0x000000012800788c */ /* 0x000fe2000bf01270 */
[----:B------:R-:W-:-:S03]  /*1c20*/  ISETP.GT.U32.AND P0, PT, R19, 0x1, PT ;  /* 0x000000011300780c */ /* 0x000fc60003f04070 */
[----:B------:R-:W-:-:S04]  /*1c30*/  USEL UR6, UR40, 0x1, UP0 ;  /* 0x0000000128067887 */ /* 0x000fc80008000000 */
[----:B------:R-:W-:-:S04]  /*1c40*/  UIADD3 UR6, UR39, UR40, -UR6 ;  /* 0x0000002827067290 */ /* 0x000fc8000fffe806 */
[----:B------:R-:W-:-:S04]  /*1c50*/  UIMAD.WIDE.U32 UR4, UR6, -0x33333333, URZ ;  /* 0xcccccccd060478a5 */ /* 0x000fc8000f8e003f */
[----:B------:R-:W-:-:S03]  /*1c60*/  USHF.R.U32.HI UR4, URZ, 0x2, UR5 ;  /* 0x000000023f047899 */ /* 0x000fc60008011605 */
[----:B------:R-:W-:Y:S01]  /*1c70*/  UMOV UR5, 0x400 ;  /* 0x0000040000057882 */ /* 0x000fe20000000000 */
[----:B------:R-:W-:Y:S02]  /*1c80*/  UIMAD UR6, UR4, -0x5, UR6 ;  /* 0xfffffffb040678a4 */ /* 0x000fe4000f8e0206 */
[----:B--2---:R-:W-:-:S04]  /*1c90*/  ULEA UR5, UR7, UR5, 0x18 ;  /* 0x0000000507057291 */ /* 0x004fc8000f8ec03f */
[----:B------:R-:W-:-:S04]  /*1ca0*/  ULEA UR6, UR6, UR5, 0x3 ;  /* 0x0000000506067291 */ /* 0x000fc8000f8e183f */
[----:B------:R-:W-:-:S04]  /*1cb0*/  UIADD3 UR6, UR6, 0x28, URZ ;  /* 0x0000002806067890 */ /* 0x000fc8000fffe03f */
[----:B------:R-:W-:-:S09]  /*1cc0*/  UPRMT UR6, URZ, 0x654, UR6 ;  /* 0x000006543f067896 */ /* 0x000fd20008000006 */
[----:B------:R-:W-:Y:S01]  /*1cd0*/  SYNCS.ARRIVE.TRANS64.RED.A1T0 RZ, [UR6], RZ ;  /* 0x000000ffffff79a7 */ /* 0x000fe20008100406 */
[----:B------:R-:W-:Y:S05]  /*1ce0*/  @P0 BRA `(.L_x_26) ;  /* 0x0000000000040947 */ /* 0x000fea0003800000 */
[----:B------:R-:W-:Y:S01]  /*1cf0*/  BPT.TRAP 0x1 ;  /* 0x000000040000795c */ /* 0x000fe20000300000 */
.L_x_26:
[----:B------:R-:W2:Y:S01]  /*1d00*/  LDC R6, c[0x0][0x288] ;  /* 0x0000a200ff067b82 */ /* 0x000ea20000000800 */
[C---:B01----:R-:W-:Y:S01]  /*1d10*/  LOP3.LUT R4, R18.reuse, 0x60, RZ, 0xc0, !PT ;  /* 0x0000006012047812 */ /* 0x043fe200078ec0ff */
[----:B------:R-:W-:Y:S01]  /*1d20*/  IMAD.SHL.U32 R13, R153, 0x80, RZ ;  /* 0x00000080990d7824 */ /* 0x000fe200078e00ff */
[----:B------:R-:W-:Y:S01]  /*1d30*/  UIADD3 UR39, UR40, UR39, URZ ;  /* 0x0000002728277290 */ /* 0x000fe2000fffe03f */
[----:B------:R-:W-:Y:S01]  /*1d40*/  SHF.R.U32.HI R3, RZ, 0x2, R18 ;  /* 0x00000002ff037819 */ /* 0x000fe20000011612 */
[----:B------:R-:W-:Y:S01]  /*1d50*/  ULDC UR7, c[0x0][0x284] ;  /* 0x0000a10000077ab9 */ /* 0x000fe20000000800 */
[----:B------:R-:W-:Y:S01]  /*1d60*/  SHF.R.U32.HI R10, RZ, 0x1, R4 ;  /* 0x00000001ff0a7819 */ /* 0x000fe20000011604 */
[----:B------:R-:W-:Y:S01]  /*1d70*/  UISETP.GT.U32.AND UP0, UPT, UR39, 0x4, UPT ;  /* 0x000000042700788c */ /* 0x000fe2000bf04070 */
[----:B------:R-:W-:Y:S01]  /*1d80*/  LOP3.LUT R4, R18, 0x3, RZ, 0xc0, !PT ;  /* 0x0000000312047812 */ /* 0x000fe200078ec0ff */
[----:B------:R-:W-:Y:S01]  /*1d90*/  UISETP.GE.U32.AND UP1, UPT, UR40, 0x5, UPT ;  /* 0x000000052800788c */ /* 0x000fe2000bf26070 */
[----:B------:R-:W-:Y:S01]  /*1da0*/  LOP3.LUT R0, R22, 0x1, RZ, 0xc0, !PT ;  /* 0x0000000116007812 */ /* 0x000fe200078ec0ff */
[----:B------:R-:W-:Y:S01]  /*1db0*/  UISETP.LT.U32.AND UP0, UPT, UR40, 0x5, UP0 ;  /* 0x000000052800788c */ /* 0x000fe20008701070 */
[----:B------:R-:W-:Y:S01]  /*1dc0*/  SHF.L.U32 R15, R152, 0x8, RZ ;  /* 0x00000008980f7819 */ /* 0x000fe200000006ff */
[----:B------:R-:W-:Y:S01]  /*1dd0*/  ULDC.64 UR8, c[0x0][0x5d0] ;  /* 0x0001740000087ab9 */ /* 0x000fe20000000a00 */
[----:B------:R-:W-:Y:S01]  /*1de0*/  LOP3.LUT R3, R3, 0x7, RZ, 0xc0, !PT ;  /* 0x0000000703037812 */ /* 0x000fe200078ec0ff */
[----:B------:R-:W-:Y:S01]  /*1df0*/  IMAD.SHL.U32 R8, R0, 0x40, RZ ;  /* 0x0000004000087824 */ /* 0x000fe200078e00ff */
[----:B------:R-:W-:Y:S01]  /*1e00*/  SHF.R.S32.HI R21, RZ, 0x1f, R23 ;  /* 0x0000001fff157819 */ /* 0x000fe20000011417 */
[----:B------:R-:W-:Y:S01]  /*1e10*/  UIMAD.WIDE.U32 UR4, UR39, -0x33333333, URZ ;  /* 0xcccccccd270478a5 */ /* 0x000fe2000f8e003f */
[--C-:B------:R-:W-:Y:S01]  /*1e20*/  IADD3 R5, RZ, -R10, -R3.reuse ;  /* 0x8000000aff057210 */ /* 0x100fe20007ffe803 */
[----:B------:R-:W-:Y:S01]  /*1e30*/  USEL UR6, URZ, 0x1, !UP0 ;  /* 0x000000013f067887 */ /* 0x000fe2000c000000 */
[----:B------:R-:W-:Y:S01]  /*1e40*/  LOP3.LUT R3, R8, 0x40, R3, 0xe2, !PT ;  /* 0x0000004008037812 */ /* 0x000fe200078ee203 */
[----:B------:R-:W-:Y:S01]  /*1e50*/  IMAD.WIDE R8, R152, 0x100, RZ ;  /* 0x0000010098087825 */ /* 0x000fe200078e02ff */
[----:B------:R-:W-:Y:S01]  /*1e60*/  USHF.R.U32.HI UR4, URZ, 0x2, UR5 ;  /* 0x000000023f047899 */ /* 0x000fe20008011605 */
[----:B--2---:R-:W-:-:S02]  /*1e70*/  ISETP.GE.AND P0, PT, R13, R6, PT ;  /* 0x000000060d00720c */ /* 0x004fc40003f06270 */
[----:B------:R-:W-:Y:S01]  /*1e80*/  IMAD R12, R4, -0x2, R6 ;  /* 0xfffffffe040c7824 */ /* 0x000fe200078e0206 */
[----:B------:R-:W-:Y:S01]  /*1e90*/  ULOP3.LUT UR38, UR38, UR6, URZ, 0x3c, !UPT ;  /* 0x0000000626267292 */ /* 0x000fe2000f8e3c3f */
[----:B------:R-:W-:Y:S01]  /*1ea0*/  IMAD.SHL.U32 R6, R18, 0x2, RZ ;  /* 0x0000000212067824 */ /* 0x000fe200078e00ff */
[----:B------:R-:W-:Y:S01]  /*1eb0*/  ISETP.GE.OR P0, PT, R15, UR7, P0 ;  /* 0x000000070f007c0c */ /* 0x000fe20008706670 */
[----:B------:R-:W-:Y:S01]  /*1ec0*/  IMAD R4, R21, UR8, RZ ;  /* 0x0000000815047c24 */ /* 0x000fe2000f8e02ff */
[----:B------:R-:W-:Y:S01]  /*1ed0*/  LOP3.LUT R153, R8, R3, R10, 0xfe, !PT ;  /* 0x0000000308997212 */ /* 0x000fe200078efe0a */
[----:B------:R-:W-:Y:S01]  /*1ee0*/  IMAD R0, R0, -0x40, R5 ;  /* 0xffffffc000007824 */ /* 0x000fe200078e0205 */
[----:B------:R-:W-:Y:S01]  /*1ef0*/  LOP3.LUT R6, R13, 0x6, R6, 0xf8, !PT ;  /* 0x000000060d067812 */ /* 0x000fe200078ef806 */
[----:B------:R-:W-:Y:S01]  /*1f00*/  IMAD R11, R23, UR9, R4 ;  /* 0x00000009170b7c24 */ /* 0x000fe2000f8e0204 */
[----:B------:R-:W-:Y:S01]  /*1f10*/  UIMAD UR39, UR4, -0x5, UR39 ;  /* 0xfffffffb042778a4 */ /* 0x000fe2000f8e0227 */
[----:B------:R-:W-:Y:S01]  /*1f20*/  IMAD.MOV.U32 R152, RZ, RZ, -0x1 ;  /* 0xffffffffff987424 */ /* 0x000fe200078e00ff */
[----:B------:R-:W-:Y:S01]  /*1f30*/  SHF.R.S32.HI R7, RZ, 0x1f, R6 ;  /* 0x0000001fff077819 */ /* 0x000fe20000011406 */
[----:B------:R-:W-:Y:S01]  /*1f40*/  @UP1 ULOP3.LUT UR38, UR38, 0x1, UR4, 0x78, !UPT ;  /* 0x0000000126261892 */ /* 0x000fe2000f8e7804 */
[----:B------:R-:W-:Y:S01]  /*1f50*/  IADD3 R3, -R15, UR7, R0 ;  /* 0x000000070f037c10 */ /* 0x000fe2000fffe100 */
[----:B------:R-:W-:-:S02]  /*1f60*/  IMAD.IADD R0, R12, 0x1, -R13 ;  /* 0x000000010c007824 */ /* 0x000fc400078e0a0d */
[----:B------:R-:W-:-:S04]  /*1f70*/  IMAD.WIDE.U32 R4, R23, UR8, R6 ;  /* 0x0000000817047c25 */ /* 0x000fc8000f8e0006 */
[----:B------:R-:W-:Y:S02]  /*1f80*/  IMAD.IADD R11, R5, 0x1, R11 ;  /* 0x00000001050b7824 */ /* 0x000fe400078e020b */
[----:B------:R-:W-:Y:S01]  /*1f90*/  IMAD.MOV.U32 R10, RZ, RZ, R4 ;  /* 0x000000ffff0a7224 */ /* 0x000fe200078e0004 */
[----:B------:R-:W-:Y:S06]  /*1fa0*/  @P0 BRA `(.L_x_28) ;  /* 0x00000084006c0947 */ /* 0x000fec0003800000 */
[----:B------:R-:W0:Y:S01]  /*1fb0*/  LDC.64 R4, c[0x0][0x5c8] ;  /* 0x00017200ff047b82 */ /* 0x000e220000000a00 */
[----:B-----5:R-:W-:Y:S01]  /*1fc0*/  FSETP.NEU.AND P0, PT, R155, RZ, PT ;  /* 0x000000ff9b00720b */ /* 0x020fe20003f0d000 */
[----:B------:R-:W-:Y:S01]  /*1fd0*/  BSSY B0, `(.L_x_28) ;  /* 0x0000858000007945 */ /* 0x000fe20003800000 */
[----:B------:R-:W-:-:S04]  /*1fe0*/  ISETP.GT.AND P3, PT, R3, RZ, PT ;  /* 0x000000ff0300720c */ /* 0x000fc80003f64270 */
[----:B------:R-:W-:Y:S01]  /*1ff0*/  ISETP.GT.AND P1, PT, R0, RZ, P3 ;  /* 0x000000ff0000720c */ /* 0x000fe20001f24270 */
[-C--:B0-----:R-:W-:Y:S02]  /*2000*/  IMAD R12, R9, R4.reuse, RZ ;  /* 0x00000004090c7224 */ /* 0x081fe400078e02ff */
[----:B------:R-:W-:-:S04]  /*2010*/  IMAD.WIDE.U32 R166, R153, R4, R10 ;  /* 0x0000000499a67225 */ /* 0x000fc800078e000a */
[----:B------:R-:W-:-:S04]  /*2020*/  IMAD R11, R153, R5, R12 ;  /* 0x00000005990b7224 */ /* 0x000fc800078e020c */
[----:B------:R-:W-:Y:S01]  /*2030*/  IMAD.IADD R169, R167, 0x1, R11 ;  /* 0x00000001a7a97824 */ /* 0x000fe200078e020b */
[----:B------:R-:W-:Y:S06]  /*2040*/  @!P0 BRA `(.L_x_29) ;  /* 0x00000060000c8947 */ /* 0x000fec0003800000 */
[----:B------:R-:W0:Y:S01]  /*2050*/  LDC.64 R12, c[0x0][0x5b8] ;  /* 0x00016e00ff0c7b82 */ /* 0x000e220000000a00 */
[----:B------:R-:W-:-:S07]  /*2060*/  ULDC.64 UR4, c[0x0][0x5c0] ;  /* 0x0001700000047ab9 */ /* 0x000fce0000000a00 */
[----:B------:R-:W1:Y:S08]  /*2070*/  LDC.64 R14, c[0x0][0x5b0] ;  /* 0x00016c00ff0e7b82 */ /* 0x000e700000000a00 */
[----:B------:R-:W2:Y:S01]  /*2080*/  LDC.64 R10, c[0x0][0x5a8] ;  /* 0x00016a00ff0a7b82 */ /* 0x000ea20000000a00 */
[----:B0-----:R-:W-:-:S04]  /*2090*/  IMAD R20, R21, R12, RZ ;  /* 0x0000000c15147224 */ /* 0x001fc800078e02ff */
[C---:B------:R-:W-:Y:S02]  /*20a0*/  IMAD R13, R23.reuse, R13, R20 ;  /* 0x0000000d170d7224 */ /* 0x040fe400078e0214 */
[----:B------:R-:W-:-:S04]  /*20b0*/  IMAD.WIDE.U32 R20, R23, R12, R6 ;  /* 0x0000000c17147225 */ /* 0x000fc800078e0006 */
[----:B-1----:R-:W-:Y:S02]  /*20c0*/  IMAD R156, R9, R14, RZ ;  /* 0x0000000e099c7224 */ /* 0x002fe400078e02ff */
[----:B------:R-:W-:Y:S02]  /*20d0*/  IMAD.IADD R157, R21, 0x1, R13 ;  /* 0x00000001159d7824 */ /* 0x000fe400078e020d */
[----:B------:R-:W-:Y:S01]  /*20e0*/  IMAD R167, R153, R15, R156 ;  /* 0x0000000f99a77224 */ /* 0x000fe200078e029c */
[----:B------:R-:W-:-:S05]  /*20f0*/  MOV R156, R20 ;  /* 0x00000014009c7202 */ /* 0x000fca0000000f00 */
[----:B------:R-:W-:-:S04]  /*2100*/  IMAD.WIDE.U32 R158, R153, R14, R156 ;  /* 0x0000000e999e7225 */ /* 0x000fc800078e009c */
[----:B------:R-:W-:Y:S01]  /*2110*/  IMAD.IADD R159, R159, 0x1, R167 ;  /* 0x000000019f9f7824 */ /* 0x000fe200078e02a7 */
[----:B--2---:R-:W-:-:S04]  /*2120*/  LEA R160, P0, R158, R10, 0x1 ;  /* 0x0000000a9ea07211 */ /* 0x004fc800078008ff */
[----:B------:R-:W-:-:S05]  /*2130*/  LEA.HI.X R161, R158, R11, R159, 0x1, P0 ;  /* 0x0000000b9ea17211 */ /* 0x000fca00000f0c9f */
[----:B------:R-:W2:Y:S01]  /*2140*/  @P1 LDG.E.LTC128B.U16 R165, desc[UR36][R160.64] ;  /* 0x00000024a0a51981 */ /* 0x000ea2000c1e1520 */
[----:B------:R-:W-:Y:S01]  /*2150*/  IMAD.WIDE.U32 R162, R153, R14, R6 ;  /* 0x0000000e99a27225 */ /* 0x000fe200078e0006 */
[----:B------:R-:W-:Y:S01]  /*2160*/  ISETP.GT.AND P2, PT, R0, 0x1, P3 ;  /* 0x000000010000780c */ /* 0x000fe20001f44270 */
[----:B------:R-:W-:Y:S02]  /*2170*/  BSSY B1, `(.L_x_30) ;  /* 0x0000012000017945 */ /* 0x000fe40003800000 */
[----:B------:R-:W-:Y:S02]  /*2180*/  IMAD.IADD R163, R167, 0x1, R163 ;  /* 0x00000001a7a37824 */ /* 0x000fe400078e02a3 */
[----:B------:R-:W-:-:S04]  /*2190*/  IMAD.WIDE.U32 R162, R23, R12, R162 ;  /* 0x0000000c17a27225 */ /* 0x000fc800078e00a2 */
[----:B--2---:R-:W-:-:S05]  /*21a0*/  HADD2.F32 R158, -RZ, R165.H0_H0 ;  /* 0x200000a5ff9e7230 */ /* 0x004fca0000004100 */
[----:B------:R-:W-:Y:S01]  /*21b0*/  FMUL R159, R158, R155 ;  /* 0x0000009b9e9f7220 */ /* 0x000fe20000400000 */
[----:B------:R-:W-:-:S03]  /*21c0*/  LEA R158, P0, R166, UR4, 0x1 ;  /* 0x00000004a69e7c11 */ /* 0x000fc6000f8008ff */
[----:B------:R-:W-:Y:S01]  /*21d0*/  FFMA R159, R88, R154, R159 ;  /* 0x0000009a589f7223 */ /* 0x000fe2000000009f */
[----:B------:R-:W-:-:S04]  /*21e0*/  IMAD.IADD R88, R13, 0x1, R163 ;  /* 0x000000010d587824 */ /* 0x000fc800078e02a3 */
[----:B------:R-:W-:Y:S02]  /*21f0*/  F2FP.F16.F32.PACK_AB R161, RZ, R159 ;  /* 0x0000009fffa1723e */ /* 0x000fe400000000ff */
[----:B------:R-:W-:Y:S02]  /*2200*/  LEA.HI.X R159, R166, UR5, R169, 0x1, P0 ;  /* 0x00000005a69f7c11 */ /* 0x000fe400080f0ca9 */
[----:B------:R-:W-:Y:S02]  /*2210*/  PRMT R163, R161, 0x7610, R163 ;  /* 0x00007610a1a37816 */ /* 0x000fe400000000a3 */
[----:B------:R-:W-:-:S03]  /*2220*/  LEA R160, P0, R162, R10, 0x1 ;  /* 0x0000000aa2a07211 */ /* 0x000fc600078008ff */
[----:B------:R0:W-:Y:S01]  /*2230*/  @P1 STG.E.U16 desc[UR36][R158.64], R163 ;  /* 0x000000a39e001986 */ /* 0x0001e2000c101524 */
[----:B------:R-:W-:Y:S01]  /*2240*/  LEA.HI.X R161, R162, R11, R88, 0x1, P0 ;  /* 0x0000000ba2a17211 */ /* 0x000fe200000f0c58 */
[C---:B------:R-:W-:Y:S01]  /*2250*/  IMAD.SHL.U32 R162, R14.reuse, 0x8, RZ ;  /* 0x000000080ea27824 */ /* 0x040fe200078e00ff */
[----:B0-----:R-:W-:Y:S01]  /*2260*/  SHF.L.U64.HI R163, R14, 0x3, R15 ;  /* 0x000000030ea37819 */ /* 0x001fe2000001020f */
[----:B------:R-:W-:Y:S06]  /*2270*/  @!P2 BRA `(.L_x_31) ;  /* 0x000000000004a947 */ /* 0x000fec0003800000 */
[----:B------:R0:W5:Y:S02]  /*2280*/  LDG.E.LTC128B.U16 R165, desc[UR36][R160.64+0x2] ;  /* 0x00000224a0a57981 */ /* 0x000164000c1e1520 */
.L_x_31:
[----:B------:R-:W-:Y:S05]  /*2290*/  BSYNC B1 ;  /* 0x0000000000017941 */ /* 0x000fea0003800000 */
.L_x_30:
[----:B-----5:R-:W-:Y:S01]  /*22a0*/  HADD2.F32 R88, -RZ, R165.H0_H0 ;  /* 0x200000a5ff587230 */ /* 0x020fe20000004100 */
[----:B------:R-:W-:Y:S01]  /*22b0*/  ISETP.GT.AND P0, PT, R3, 0x8, PT ;  /* 0x000000080300780c */ /* 0x000fe20003f04270 */
[----:B------:R-:W-:Y:S01]  /*22c0*/  IMAD.WIDE.U32 R170, R153, R14, R162 ;  /* 0x0000000e99aa7225 */ /* 0x000fe200078e00a2 */
[----:B------:R-:W-:-:S03]  /*22d0*/  PRMT R172, R165, 0x7610, R172 ;  /* 0x00007610a5ac7816 */ /* 0x000fc600000000ac */
[----:B------:R-:W-:Y:S01]  /*22e0*/  FMUL R88, R88, R155 ;  /* 0x0000009b58587220 */ /* 0x000fe20000400000 */
[----:B------:R-:W-:Y:S01]  /*22f0*/  IMAD.IADD R169, R167, 0x1, R171 ;  /* 0x00000001a7a97824 */ /* 0x000fe200078e02ab */
[----:B------:R-:W-:Y:S02]  /*2300*/  IADD3 R166, P4, R20, R170, RZ ;  /* 0x000000aa14a67210 */ /* 0x000fe40007f9e0ff */
[----:B------:R-:W-:Y:S01]  /*2310*/  FFMA R89, R89, R154, R88 ;  /* 0x0000009a59597223 */ /* 0x000fe20000000058 */
[----:B------:R-:W-:Y:S02]  /*2320*/  ISETP.GT.AND P1, PT, R0, RZ, P0 ;  /* 0x000000ff0000720c */ /* 0x000fe40000724270 */
[----:B------:R-:W-:Y:S01]  /*2330*/  IMAD.X R167, R169, 0x1, R157, P4 ;  /* 0x00000001a9a77824 */ /* 0x000fe200020e069d */
[----:B------:R-:W-:Y:S02]  /*2340*/  LEA R88, P4, R166, R10, 0x1 ;  /* 0x0000000aa6587211 */ /* 0x000fe400078808ff */
[----:B------:R-:W-:-:S02]  /*2350*/  F2FP.F16.F32.PACK_AB R168, RZ, R89 ;  /* 0x00000059ffa8723e */ /* 0x000fc400000000ff */
[----:B------:R-:W-:Y:S02]  /*2360*/  LEA.HI.X R89, R166, R11, R167, 0x1, P4 ;  /* 0x0000000ba6597211 */ /* 0x000fe400020f0ca7 */
[----:B------:R-:W-:-:S05]  /*2370*/  PRMT R171, R168, 0x7610, R171 ;  /* 0x00007610a8ab7816 */ /* 0x000fca00000000ab */
[----:B------:R1:W-:Y:S04]  /*2380*/  @P2 STG.E.U16 desc[UR36][R158.64+0x2], R171 ;  /* 0x000002ab9e002986 */ /* 0x0003e8000c101524 */
[----:B------:R2:W3:Y:S01]  /*2390*/  @P1 LDG.E.LTC128B.U16 R172, desc[UR36][R88.64] ;  /* 0x0000002458ac1981 */ /* 0x0004e2000c1e1520 */
[----:B------:R-:W-:Y:S01]  /*23a0*/  IMAD.SHL.U32 R165, R4, 0x10, RZ ;  /* 0x0000001004a57824 */ /* 0x000fe200078e00ff */
[----:B------:R-:W-:Y:S01]  /*23b0*/  IADD3 R170, P2, R6, R170, RZ ;  /* 0x000000aa06aa7210 */ /* 0x000fe20007f5e0ff */
[----:B------:R-:W-:Y:S03]  /*23c0*/  BSSY B1, `(.L_x_32) ;  /* 0x0000011000017945 */ /* 0x000fe60003800000 */
[----:B------:R-:W-:-:S02]  /*23d0*/  IADD3 R168, P4, R165, R158, RZ ;  /* 0x0000009ea5a87210 */ /* 0x000fc40007f9e0ff */
[----:B-1----:R-:W-:Y:S02]  /*23e0*/  IADD3.X R171, R7, R169, RZ, P2, !PT ;  /* 0x000000a907ab7210 */ /* 0x002fe400017fe4ff */
[----:B------:R-:W-:Y:S01]  /*23f0*/  ISETP.GT.AND P2, PT, R0, 0x1, P0 ;  /* 0x000000010000780c */ /* 0x000fe20000744270 */
[----:B------:R-:W-:-:S03]  /*2400*/  IMAD.WIDE.U32 R170, R23, R12, R170 ;  /* 0x0000000c17aa7225 */ /* 0x000fc600078e00aa */
[----:B--2---:R-:W-:Y:S01]  /*2410*/  LEA R88, P5, R170, R10, 0x1 ;  /* 0x0000000aaa587211 */ /* 0x004fe200078a08ff */
[----:B---3--:R-:W-:-:S05]  /*2420*/  HADD2.F32 R166, -RZ, R172.H0_H0 ;  /* 0x200000acffa67230 */ /* 0x008fca0000004100 */
[----:B------:R-:W-:Y:S01]  /*2430*/  FMUL R167, R166, R155 ;  /* 0x0000009ba6a77220 */ /* 0x000fe20000400000 */
[----:B------:R-:W-:-:S03]  /*2440*/  IMAD.IADD R166, R13, 0x1, R171 ;  /* 0x000000010da67824 */ /* 0x000fc600078e02ab */
[----:B------:R-:W-:Y:S01]  /*2450*/  FFMA R90, R90, R154, R167 ;  /* 0x0000009a5a5a7223 */ /* 0x000fe200000000a7 */
[----:B------:R-:W-:Y:S02]  /*2460*/  SHF.L.U64.HI R167, R4, 0x4, R5 ;  /* 0x0000000404a77819 */ /* 0x000fe40000010205 */
[----:B------:R-:W-:Y:S02]  /*2470*/  LEA.HI.X R89, R170, R11, R166, 0x1, P5 ;  /* 0x0000000baa597211 */ /* 0x000fe400028f0ca6 */
[----:B------:R-:W-:Y:S01]  /*2480*/  F2FP.F16.F32.PACK_AB R90, RZ, R90 ;  /* 0x0000005aff5a723e */ /* 0x000fe200000000ff */
[----:B------:R-:W-:-:S05]  /*2490*/  IMAD.X R169, R167, 0x1, R159, P4 ;  /* 0x00000001a7a97824 */ /* 0x000fca00020e069f */
[----:B------:R1:W-:Y:S01]  /*24a0*/  @P1 STG.E.U16 desc[UR36][R168.64], R90 ;  /* 0x0000005aa8001986 */ /* 0x0003e2000c101524 */
[----:B------:R-:W-:Y:S05]  /*24b0*/  @!P2 BRA `(.L_x_33) ;  /* 0x000000000004a947 */ /* 0x000fea0003800000 */
[----:B------:R2:W5:Y:S02]  /*24c0*/  LDG.E.LTC128B.U16 R172, desc[UR36][R88.64+0x2] ;  /* 0x0000022458ac7981 */ /* 0x000564000c1e1520 */
.L_x_33:
[----:B------:R-:W-:Y:S05]  /*24d0*/  BSYNC B1 ;  /* 0x0000000000017941 */ /* 0x000fea0003800000 */
.L_x_32:
[----:B-1---5:R-:W-:Y:S01]  /*24e0*/  HADD2.F32 R90, -RZ, R172.H0_H0 ;  /* 0x200000acff5a7230 */ /* 0x022fe20000004100 */
[----:B------:R-:W-:Y:S01]  /*24f0*/  ISETP.GT.AND P1, PT, R0, 0x8, P3 ;  /* 0x000000080000780c */ /* 0x000fe20001f24270 */
[----:B------:R-:W-:Y:S03]  /*2500*/  BSSY B1, `(.L_x_34) ;  /* 0x000000a000017945 */ /* 0x000fe60003800000 */
[----:B------:R-:W-:-:S04]  /*2510*/  FMUL R90, R90, R155 ;  /* 0x0000009b5a5a7220 */ /* 0x000fc80000400000 */
[----:B------:R-:W-:Y:S01]  /*2520*/  FFMA R90, R91, R154, R90 ;  /* 0x0000009a5b5a7223 */ /* 0x000fe2000000005a */
[----:B------:R-:W-:-:S04]  /*2530*/  @P2 IMAD.MOV.U32 R91, RZ, RZ, R169 ;  /* 0x000000ffff5b2224 */ /* 0x000fc800078e00a9 */
[----:B------:R-:W-:-:S04]  /*2540*/  F2FP.F16.F32.PACK_AB R90, RZ, R90 ;  /* 0x0000005aff5a723e */ /* 0x000fc800000000ff */
[----:B------:R-:W-:Y:S01]  /*2550*/  PRMT R166, R90, 0x7610, R166 ;  /* 0x000076105aa67816 */ /* 0x000fe200000000a6 */
[----:B------:R-:W-:-:S05]  /*2560*/  @P2 IMAD.MOV.U32 R90, RZ, RZ, R168 ;  /* 0x000000ffff5a2224 */ /* 0x000fca00078e00a8 */
[----:B------:R1:W-:Y:S01]  /*2570*/  @P2 STG.E.U16 desc[UR36][R90.64+0x2], R166 ;  /* 0x000002a65a002986 */ /* 0x0003e2000c101524 */
[----:B------:R-:W-:Y:S05]  /*2580*/  @!P1 BRA `(.L_x_35) ;  /* 0x0000000000049947 */ /* 0x000fea0003800000 */
[----:B------:R3:W5:Y:S02]  /*2590*/  LDG.E.LTC128B.U16 R172, desc[UR36][R160.64+0x10] ;  /* 0x00001024a0ac7981 */ /* 0x000764000c1e1520 */
.L_x_35:
[----:B------:R-:W-:Y:S05]  /*25a0*/  BSYNC B1 ;  /* 0x0000000000017941 */ /* 0x000fea0003800000 */
.L_x_34:
[----:B-1---5:R-:W-:Y:S01]  /*25b0*/  HADD2.F32 R90, -RZ, R172.H0_H0 ;  /* 0x200000acff5a7230 */ /* 0x022fe20000004100 */
[----:B------:R-:W-:Y:S01]  /*25c0*/  ISETP.GT.AND P2, PT, R0, 0x9, P3 ;  /* 0x000000090000780c */ /* 0x000fe20001f44270 */
[----:B------:R-:W-:Y:S03]  /*25d0*/  BSSY B1, `(.L_x_36) ;  /* 0x000000a000017945 */ /* 0x000fe60003800000 */
[----:B------:R-:W-:Y:S01]  /*25e0*/  FMUL R91, R90, R155 ;  /* 0x0000009b5a5b7220 */ /* 0x000fe20000400000 */
[----:B------:R-:W-:-:S03]  /*25f0*/  @P1 IMAD.MOV.U32 R90, RZ, RZ, R158 ;  /* 0x000000ffff5a1224 */ /* 0x000fc600078e009e */
[----:B------:R-:W-:-:S05]  /*2600*/  FFMA R91, R92, R154, R91 ;  /* 0x0000009a5c5b7223 */ /* 0x000fca000000005b */
[----:B------:R-:W-:-:S04]  /*2610*/  F2FP.F16.F32.PACK_AB R91, RZ, R91 ;  /* 0x0000005bff5b723e */ /* 0x000fc800000000ff */
[----:B------:R-:W-:Y:S02]  /*2620*/  PRMT R92, R91, 0x7610, R92 ;  /* 0x000076105b5c7816 */ /* 0x000fe4000000005c */
[----:B------:R-:W-:-:S05]  /*2630*/  @P1 MOV R91, R159 ;  /* 0x0000009f005b1202 */ /* 0x000fca0000000f00 */
[----:B------:R1:W-:Y:S01]  /*2640*/  @P1 STG.E.U16 desc[UR36][R90.64+0x10], R92 ;  /* 0x0000105c5a001986 */ /* 0x0003e2000c101524 */
[----:B------:R-:W-:Y:S05]  /*2650*/  @!P2 BRA `(.L_x_37) ;  /* 0x000000000004a947 */ /* 0x000fea0003800000 */
[----:B------:R4:W5:Y:S02]  /*2660*/  LDG.E.LTC128B.U16 R172, desc[UR36][R160.64+0x12] ;  /* 0x00001224a0ac7981 */ /* 0x000964000c1e1520 */
.L_x_37:
[----:B------:R-:W-:Y:S05]  /*2670*/  BSYNC B1 ;  /* 0x0000000000017941 */ /* 0x000fea0003800000 */
.L_x_36:
[----:B-1---5:R-:W-:Y:S01]  /*2680*/  HADD2.F32 R90, -RZ, R172.H0_H0 ;  /* 0x200000acff5a7230 */ /* 0x022fe20000004100 */
[----:B------:R-:W-:Y:S01]  /*2690*/  ISETP.GT.AND P1, PT, R0, 0x8, P0 ;  /* 0x000000080000780c */ /* 0x000fe20000724270 */
[----:B------:R-:W-:Y:S01]  /*26a0*/  @P2 IMAD.MOV.U32 R91, RZ, RZ, R159 ;  /* 0x000000ffff5b2224 */ /* 0x000fe200078e009f */
[----:B------:R-:W-:Y:S02]  /*26b0*/  BSSY B1, `(.L_x_38) ;  /* 0x0000009000017945 */ /* 0x000fe40003800000 */
[----:B------:R-:W-:-:S04]  /*26c0*/  FMUL R90, R90, R155 ;  /* 0x0000009b5a5a7220 */ /* 0x000fc80000400000 */
[----:B------:R-:W-:-:S05]  /*26d0*/  FFMA R90, R93, R154, R90 ;  /* 0x0000009a5d5a7223 */ /* 0x000fca000000005a */
[----:B------:R-:W-:-:S04]  /*26e0*/  F2FP.F16.F32.PACK_AB R90, RZ, R90 ;  /* 0x0000005aff5a723e */ /* 0x000fc800000000ff */
[----:B------:R-:W-:Y:S01]  /*26f0*/  PRMT R92, R90, 0x7610, R92 ;  /* 0x000076105a5c7816 */ /* 0x000fe2000000005c */
[----:B------:R-:W-:-:S05]  /*2700*/  @P2 IMAD.MOV.U32 R90, RZ, RZ, R158 ;  /* 0x000000ffff5a2224 */ /* 0x000fca00078e009e */
[----:B------:R1:W-:Y:S01]  /*2710*/  @P2 STG.E.U16 desc[UR36][R90.64+0x12], R92 ;  /* 0x0000125c5a002986 */ /* 0x0003e2000c101524 */
[----:B------:R-:W-:Y:S05]  /*2720*/  @!P1 BRA `(.L_x_39) ;  /* 0x0000000000049947 */ /* 0x000fea0003800000 */
[----:B------:R0:W5:Y:S02]  /*2730*/  LDG.E.LTC128B.U16 R172, desc[UR36][R88.64+0x10] ;  /* 0x0000102458ac7981 */ /* 0x000164000c1e1520 */
.L_x_39:
[----:B------:R-:W-:Y:S05]  /*2740*/  BSYNC B1 ;  /* 0x0000000000017941 */ /* 0x000fea0003800000 */
.L_x_38:
[----:B-1---5:R-:W-:Y:S01]  /*2750*/  HADD2.F32 R90, -RZ, R172.H0_H0 ;  /* 0x200000acff5a7230 */ /* 0x022fe20000004100 */
[----:B------:R-:W-:Y:S01]  /*2760*/  ISETP.GT.AND P2, PT, R0, 0x9, P0 ;  /* 0x000000090000780c */ /* 0x000fe20000744270 */
[----:B------:R-:W-:Y:S03]  /*2770*/  BSSY B1, `(.L_x_40) ;  /* 0x000000a000017945 */ /* 0x000fe60003800000 */
[----:B------:R-:W-:Y:S01]  /*2780*/  FMUL R91, R90, R155 ;  /* 0x0000009b5a5b7220 */ /* 0x000fe20000400000 */
[----:B------:R-:W-:-:S03]  /*2790*/  @P1 IMAD.MOV.U32 R90, RZ, RZ, R168 ;  /* 0x000000ffff5a1224 */ /* 0x000fc600078e00a8 */
[----:B------:R-:W-:-:S05]  /*27a0*/  FFMA R91, R94, R154, R91 ;  /* 0x0000009a5e5b7223 */ /* 0x000fca000000005b */
[----:B------:R-:W-:-:S04]  /*27b0*/  F2FP.F16.F32.PACK_AB R91, RZ, R91 ;  /* 0x0000005bff5b723e */ /* 0x000fc800000000ff */
[----:B------:R-:W-:Y:S01]  /*27c0*/  PRMT R92, R91, 0x7610, R92 ;  /* 0x000076105b5c7816 */ /* 0x000fe2000000005c */
[----:B------:R-:W-:-:S05]  /*27d0*/  @P1 IMAD.MOV.U32 R91, RZ, RZ, R169 ;  /* 0x000000ffff5b1224 */ /* 0x000fca00078e00a9 */
[----:B------:R1:W-:Y:S01]  /*27e0*/  @P1 STG.E.U16 desc[UR36][R90.64+0x10], R92 ;  /* 0x0000105c5a001986 */ /* 0x0003e2000c101524 */
[----:B------:R-:W-:Y:S05]  /*27f0*/  @!P2 BRA `(.L_x_41) ;  /* 0x000000000004a947 */ /* 0x000fea0003800000 */
[----:B------:R0:W5:Y:S02]  /*2800*/  LDG.E.LTC128B.U16 R172, desc[UR36][R88.64+0x12] ;  /* 0x0000122458ac7981 */ /* 0x000164000c1e1520 */
.L_x_41:
[----:B------:R-:W-:Y:S05]  /*2810*/  BSYNC B1 ;  /* 0x0000000000017941 */ /* 0x000fea0003800000 */
.L_x_40:
        /* <DEDUP_REMOVED lines=12> */
.L_x_43:
[----:B------:R-:W-:Y:S05]  /*28e0*/  BSYNC B1 ;  /* 0x0000000000017941 */ /* 0x000fea0003800000 */
.L_x_42:
[----:B-1---5:R-:W-:Y:S01]  /*28f0*/  HADD2.F32 R90, -RZ, R172.H0_H0 ;  /* 0x200000acff5a7230 */ /* 0x022fe20000004100 */
[----:B------:R-:W-:Y:S01]  /*2900*/  ISETP.GT.AND P2, PT, R0, 0x11, P3 ;  /* 0x000000110000780c */ /* 0x000fe20001f44270 */
[----:B------:R-:W-:Y:S03]  /*2910*/  BSSY B1, `(.L_x_44) ;  /* 0x000000a000017945 */ /* 0x000fe60003800000 */
[----:B------:R-:W-:Y:S01]  /*2920*/  FMUL R91, R90, R155 ;  /* 0x0000009b5a5b7220 */ /* 0x000fe20000400000 */
[----:B------:R-:W-:-:S03]  /*2930*/  @P1 MOV R90, R158 ;  /* 0x0000009e005a1202 */ /* 0x000fc60000000f00 */
[----:B------:R-:W-:-:S05]  /*2940*/  FFMA R91, R96, R154, R91 ;  /* 0x0000009a605b7223 */ /* 0x000fca000000005b */
[----:B------:R-:W-:-:S04]  /*2950*/  F2FP.F16.F32.PACK_AB R91, RZ, R91 ;  /* 0x0000005bff5b723e */ /* 0x000fc800000000ff */
[----:B------:R-:W-:Y:S01]  /*2960*/  PRMT R92, R91, 0x7610, R92 ;  /* 0x000076105b5c7816 */ /* 0x000fe2000000005c */
[----:B------:R-:W-:-:S05]  /*2970*/  @P1 IMAD.MOV.U32 R91, RZ, RZ, R159 ;  /* 0x000000ffff5b1224 */ /* 0x000fca00078e009f */
[----:B------:R1:W-:Y:S01]  /*2980*/  @P1 STG.E.U16 desc[UR36][R90.64+0x20], R92 ;  /* 0x0000205c5a001986 */ /* 0x0003e2000c101524 */
[----:B------:R-:W-:Y:S05]  /*2990*/  @!P2 BRA `(.L_x_45) ;  /* 0x000000000004a947 */ /* 0x000fea0003800000 */
[----:B------:R0:W5:Y:S02]  /*29a0*/  LDG.E.LTC128B.U16 R172, desc[UR36][R160.64+0x22] ;  /* 0x00002224a0ac7981 */ /* 0x000164000c1e1520 */
.L_x_45:
[----:B------:R-:W-:Y:S05]  /*29b0*/  BSYNC B1 ;  /* 0x0000000000017941 */ /* 0x000fea0003800000 */
.L_x_44:
        /* <DEDUP_REMOVED lines=12> */
.L_x_47:
[----:B------:R-:W-:Y:S05]  /*2a80*/  BSYNC B1 ;  /* 0x0000000000017941 */ /* 0x000fea0003800000 */
.L_x_46:
        /* <DEDUP_REMOVED lines=12> */
.L_x_49:
[----:B------:R-:W-:Y:S05]  /*2b50*/  BSYNC B1 ;  /* 0x0000000000017941 */ /* 0x000fea0003800000 */
.L_x_48:
[----:B-1---5:R-:W-:Y:S01]  /*2b60*/  HADD2.F32 R90, -RZ, R172.H0_H0 ;  /* 0x200000acff5a7230 */ /* 0x022fe20000004100 */
[----:B------:R-:W-:Y:S01]  /*2b70*/  @P2 MOV R91, R169 ;  /* 0x000000a9005b2202 */ /* 0x000fe20000000f00 */
[----:B------:R-:W-:Y:S01]  /*2b80*/  BSSY B1, `(.L_x_50) ;  /* 0x000000a000017945 */ /* 0x000fe20003800000 */
[----:B------:R-:W-:Y:S02]  /*2b90*/  ISETP.GT.AND P1, PT, R0, 0x18, P3 ;  /* 0x000000180000780c */ /* 0x000fe40001f24270 */
        /* <DEDUP_REMOVED lines=8> */
.L_x_51:
[----:B------:R-:W-:Y:S05]  /*2c20*/  BSYNC B1 ;  /* 0x0000000000017941 */ /* 0x000fea0003800000 */
.L_x_50:
        /* <DEDUP_REMOVED lines=12> */
.L_x_53:
[----:B------:R-:W-:Y:S05]  /*2cf0*/  BSYNC B1 ;  /* 0x0000000000017941 */ /* 0x000fea0003800000 */
.L_x_52:
        /* <DEDUP_REMOVED lines=12> */
.L_x_55:
[----:B------:R-:W-:Y:S05]  /*2dc0*/  BSYNC B1 ;  /* 0x0000000000017941 */ /* 0x000fea0003800000 */
.L_x_54:
        /* <DEDUP_REMOVED lines=12> */
.L_x_57:
[----:B------:R-:W-:Y:S05]  /*2e90*/  BSYNC B1 ;  /* 0x0000000000017941 */ /* 0x000fea0003800000 */
.L_x_56:
[----:B-1---5:R-:W-:Y:S01]  /*2ea0*/  HADD2.F32 R90, -RZ, R172.H0_H0 ;  /* 0x200000acff5a7230 */ /* 0x022fe20000004100 */
[----:B------:R-:W-:Y:S01]  /*2eb0*/  ISETP.GT.AND P1, PT, R0, 0x20, P3 ;  /* 0x000000200000780c */ /* 0x000fe20001f24270 */
[----:B------:R-:W-:Y:S01]  /*2ec0*/  @P2 IMAD.MOV.U32 R91, RZ, RZ, R169 ;  /* 0x000000ffff5b2224 */ /* 0x000fe200078e00a9 */
[----:B------:R-:W-:Y:S02]  /*2ed0*/  BSSY B1, `(.L_x_58) ;  /* 0x0000009000017945 */ /* 0x000fe40003800000 */
[----:B------:R-:W-:-:S04]  /*2ee0*/  FMUL R90, R90, R155 ;  /* 0x0000009b5a5a7220 */ /* 0x000fc80000400000 */
[----:B------:R-:W-:-:S05]  /*2ef0*/  FFMA R90, R103, R154, R90 ;  /* 0x0000009a675a7223 */ /* 0x000fca000000005a */
[----:B------:R-:W-:-:S04]  /*2f00*/  F2FP.F16.F32.PACK_AB R90, RZ, R90 ;  /* 0x0000005aff5a723e */ /* 0x000fc800000000ff */
[----:B------:R-:W-:Y:S02]  /*2f10*/  PRMT R92, R90, 0x7610, R92 ;  /* 0x000076105a5c7816 */ /* 0x000fe4000000005c */
[----:B------:R-:W-:-:S05]  /*2f20*/  @P2 MOV R90, R168 ;  /* 0x000000a8005a2202 */ /* 0x000fca0000000f00 */
[----:B------:R1:W-:Y:S01]  /*2f30*/  @P2 STG.E.U16 desc[UR36][R90.64+0x32], R92 ;  /* 0x0000325c5a002986 */ /* 0x0003e2000c101524 */
[----:B------:R-:W-:Y:S05]  /*2f40*/  @!P1 BRA `(.L_x_59) ;  /* 0x0000000000049947 */ /* 0x000fea0003800000 */
[----:B------:R0:W5:Y:S02]  /*2f50*/  LDG.E.LTC128B.U16 R172, desc[UR36][R160.64+0x40] ;  /* 0x00004024a0ac7981 */ /* 0x000164000c1e1520 */
.L_x_59:
[----:B------:R-:W-:Y:S05]  /*2f60*/  BSYNC B1 ;  /* 0x0000000000017941 */ /* 0x000fea0003800000 */
.L_x_58:
        /* <DEDUP_REMOVED lines=12> */
.L_x_61:
[----:B------:R-:W-:Y:S05]  /*3030*/  BSYNC B1 ;  /* 0x0000000000017941 */ /* 0x000fea0003800000 */
.L_x_60:
        /* <DEDUP_REMOVED lines=12> */
.L_x_63:
[----:B------:R-:W-:Y:S05]  /*3100*/  BSYNC B1 ;  /* 0x0000000000017941 */ /* 0x000fea0003800000 */
.L_x_62:
        /* <DEDUP_REMOVED lines=12> */
.L_x_65:
[----:B------:R-:W-:Y:S05]  /*31d0*/  BSYNC B1 ;  /* 0x0000000000017941 */ /* 0x000fea0003800000 */
.L_x_64:
        /* <DEDUP_REMOVED lines=12> */
.L_x_67:
[----:B------:R-:W-:Y:S05]  /*32a0*/  BSYNC B1 ;  /* 0x0000000000017941 */ /* 0x000fea0003800000 */
.L_x_66:
        /* <DEDUP_REMOVED lines=12> */
.L_x_69:
[----:B------:R-:W-:Y:S05]  /*3370*/  BSYNC B1 ;  /* 0x0000000000017941 */ /* 0x000fea0003800000 */
.L_x_68:
        /* <DEDUP_REMOVED lines=12> */
.L_x_71:
[----:B------:R-:W-:Y:S05]  /*3440*/  BSYNC B1 ;  /* 0x0000000000017941 */ /* 0x000fea0003800000 */
.L_x_70:
        /* <DEDUP_REMOVED lines=12> */
.L_x_73:
[----:B------:R-:W-:Y:S05]  /*3510*/  BSYNC B1 ;  /* 0x0000000000017941 */ /* 0x000fea0003800000 */
.L_x_72:
        /* <DEDUP_REMOVED lines=12> */
.L_x_75:
[----:B------:R-:W-:Y:S05]  /*35e0*/  BSYNC B1 ;  /* 0x0000000000017941 */ /* 0x000fea0003800000 */
.L_x_74:
        /* <DEDUP_REMOVED lines=12> */
.L_x_77:
[----:B------:R-:W-:Y:S05]  /*36b0*/  BSYNC B1 ;  /* 0x0000000000017941 */ /* 0x000fea0003800000 */
.L_x_76:
        /* <DEDUP_REMOVED lines=12> */
.L_x_79:
[----:B------:R-:W-:Y:S05]  /*3780*/  BSYNC B1 ;  /* 0x0000000000017941 */ /* 0x000fea0003800000 */
.L_x_78:
        /* <DEDUP_REMOVED lines=12> */
.L_x_81:
[----:B------:R-:W-:Y:S05]  /*3850*/  BSYNC B1 ;  /* 0x0000000000017941 */ /* 0x000fea0003800000 */
.L_x_80:
        /* <DEDUP_REMOVED lines=12> */
.L_x_83:
[----:B------:R-:W-:Y:S05]  /*3920*/  BSYNC B1 ;  /* 0x0000000000017941 */ /* 0x000fea0003800000 */
.L_x_82:
        /* <DEDUP_REMOVED lines=12> */
.L_x_85:
[----:B------:R-:W-:Y:S05]  /*39f0*/  BSYNC B1 ;  /* 0x0000000000017941 */ /* 0x000fea0003800000 */
.L_x_84:
        /* <DEDUP_REMOVED lines=12> */
.L_x_87:
[----:B------:R-:W-:Y:S05]  /*3ac0*/  BSYNC B1 ;  /* 0x0000000000017941 */ /* 0x000fea0003800000 */
.L_x_86:
        /* <DEDUP_REMOVED lines=12> */
.L_x_89:
[----:B------:R-:W-:Y:S05]  /*3b90*/  BSYNC B1 ;  /* 0x0000000000017941 */ /* 0x000fea0003800000 */
.L_x_88:
        /* <DEDUP_REMOVED lines=12> */
.L_x_91:
[----:B------:R-:W-:Y:S05]  /*3c60*/  BSYNC B1 ;  /* 0x0000000000017941 */ /* 0x000fea0003800000 */
.L_x_90:
        /* <DEDUP_REMOVED lines=12> */
.L_x_93:
[----:B------:R-:W-:Y:S05]  /*3d30*/  BSYNC B1 ;  /* 0x0000000000017941 */ /* 0x000fea0003800000 */
.L_x_92:
        /* <DEDUP_REMOVED lines=12> */
.L_x_95:
[----:B------:R-:W-:Y:S05]  /*3e00*/  BSYNC B1 ;  /* 0x0000000000017941 */ /* 0x000fea0003800000 */
.L_x_94:
        /* <DEDUP_REMOVED lines=12> */
.L_x_97:
[----:B------:R-:W-:Y:S05]  /*3ed0*/  BSYNC B1 ;  /* 0x0000000000017941 */ /* 0x000fea0003800000 */
.L_x_96:
        /* <DEDUP_REMOVED lines=12> */
.L_x_99:
[----:B------:R-:W-:Y:S05]  /*3fa0*/  BSYNC B1 ;  /* 0x0000000000017941 */ /* 0x000fea0003800000 */
.L_x_98:
        /* <DEDUP_REMOVED lines=12> */
.L_x_101:
[----:B------:R-:W-:Y:S05]  /*4070*/  BSYNC B1 ;  /* 0x0000000000017941 */ /* 0x000fea0003800000 */
.L_x_100:
        /* <DEDUP_REMOVED lines=12> */
.L_x_103:
[----:B------:R-:W-:Y:S05]  /*4140*/  BSYNC B1 ;  /* 0x0000000000017941 */ /* 0x000fea0003800000 */
.L_x_102:
        /* <DEDUP_REMOVED lines=12> */
.L_x_105:
[----:B------:R-:W-:Y:S05]  /*4210*/  BSYNC B1 ;  /* 0x0000000000017941 */ /* 0x000fea0003800000 */
.L_x_104:
        /* <DEDUP_REMOVED lines=12> */
.L_x_107:
[----:B------:R-:W-:Y:S05]  /*42e0*/  BSYNC B1 ;  /* 0x0000000000017941 */ /* 0x000fea0003800000 */
.L_x_106:
        /* <DEDUP_REMOVED lines=12> */
.L_x_109:
[----:B------:R-:W-:Y:S05]  /*43b0*/  BSYNC B1 ;  /* 0x0000000000017941 */ /* 0x000fea0003800000 */
.L_x_108:
        /* <DEDUP_REMOVED lines=12> */
.L_x_111:
[----:B------:R-:W-:Y:S05]  /*4480*/  BSYNC B1 ;  /* 0x0000000000017941 */ /* 0x000fea0003800000 */
.L_x_110:
        /* <DEDUP_REMOVED lines=12> */
.L_x_113:
[----:B------:R-:W-:Y:S05]  /*4550*/  BSYNC B1 ;  /* 0x0000000000017941 */ /* 0x000fea0003800000 */
.L_x_112:
        /* <DEDUP_REMOVED lines=12> */
.L_x_115:
[----:B------:R-:W-:Y:S05]  /*4620*/  BSYNC B1 ;  /* 0x0000000000017941 */ /* 0x000fea0003800000 */
.L_x_114:
        /* <DEDUP_REMOVED lines=12> */
.L_x_117:
[----:B------:R-:W-:Y:S05]  /*46f0*/  BSYNC B1 ;  /* 0x0000000000017941 */ /* 0x000fea0003800000 */
.L_x_116:
        /* <DEDUP_REMOVED lines=12> */
.L_x_119:
[----:B------:R-:W-:Y:S05]  /*47c0*/  BSYNC B1 ;  /* 0x0000000000017941 */ /* 0x000fea0003800000 */
.L_x_118:
        /* <DEDUP_REMOVED lines=12> */
.L_x_121:
[----:B------:R-:W-:Y:S05]  /*4890*/  BSYNC B1 ;  /* 0x0000000000017941 */ /* 0x000fea0003800000 */
.L_x_120:
        /* <DEDUP_REMOVED lines=12> */
.L_x_123:
[----:B------:R-:W-:Y:S05]  /*4960*/  BSYNC B1 ;  /* 0x0000000000017941 */ /* 0x000fea0003800000 */
.L_x_122:
        /* <DEDUP_REMOVED lines=12> */
.L_x_125:
[----:B------:R-:W-:Y:S05]  /*4a30*/  BSYNC B1 ;  /* 0x0000000000017941 */ /* 0x000fea0003800000 */
.L_x_124:
        /* <DEDUP_REMOVED lines=12> */
.L_x_127:
[----:B------:R-:W-:Y:S05]  /*4b00*/  BSYNC B1 ;  /* 0x0000000000017941 */ /* 0x000fea0003800000 */
.L_x_126:
        /* <DEDUP_REMOVED lines=12> */
.L_x_129:
[----:B------:R-:W-:Y:S05]  /*4bd0*/  BSYNC B1 ;  /* 0x0000000000017941 */ /* 0x000fea0003800000 */
.L_x_128:
        /* <DEDUP_REMOVED lines=12> */
.L_x_131:
[----:B------:R-:W-:Y:S05]  /*4ca0*/  BSYNC B1 ;  /* 0x0000000000017941 */ /* 0x000fea0003800000 */
.L_x_130:
        /* <DEDUP_REMOVED lines=12> */
.L_x_133:
[----:B------:R-:W-:Y:S05]  /*4d70*/  BSYNC B1 ;  /* 0x0000000000017941 */ /* 0x000fea0003800000 */
.L_x_132:
        /* <DEDUP_REMOVED lines=12> */
.L_x_135:
[----:B------:R-:W-:Y:S05]  /*4e40*/  BSYNC B1 ;  /* 0x0000000000017941 */ /* 0x000fea0003800000 */
.L_x_134:
        /* <DEDUP_REMOVED lines=12> */
.L_x_137:
[----:B------:R-:W-:Y:S05]  /*4f10*/  BSYNC B1 ;  /* 0x0000000000017941 */ /* 0x000fea0003800000 */
.L_x_136:
        /* <DEDUP_REMOVED lines=12> */
.L_x_139:
[----:B------:R-:W-:Y:S05]  /*4fe0*/  BSYNC B1 ;  /* 0x0000000000017941 */ /* 0x000fea0003800000 */
.L_x_138:
        /* <DEDUP_REMOVED lines=12> */
.L_x_141:
[----:B------:R-:W-:Y:S05]  /*50b0*/  BSYNC B1 ;  /* 0x0000000000017941 */ /* 0x000fea0003800000 */
.L_x_140:
        /* <DEDUP_REMOVED lines=12> */
.L_x_143:
[----:B------:R-:W-:Y:S05]  /*5180*/  BSYNC B1 ;  /* 0x0000000000017941 */ /* 0x000fea0003800000 */
.L_x_142:
        /* <DEDUP_REMOVED lines=12> */
.L_x_145:
[----:B------:R-:W-:Y:S05]  /*5250*/  BSYNC B1 ;  /* 0x0000000000017941 */ /* 0x000fea0003800000 */
.L_x_144:
        /* <DEDUP_REMOVED lines=12> */
.L_x_147:
[----:B------:R-:W-:Y:S05]  /*5320*/  BSYNC B1 ;  /* 0x0000000000017941 */ /* 0x000fea0003800000 */
.L_x_146:
        /* <DEDUP_REMOVED lines=12> */
.L_x_149:
[----:B------:R-:W-:Y:S05]  /*53f0*/  BSYNC B1 ;  /* 0x0000000000017941 */ /* 0x000fea0003800000 */
.L_x_148:
        /* <DEDUP_REMOVED lines=12> */
.L_x_151:
[----:B------:R-:W-:Y:S05]  /*54c0*/  BSYNC B1 ;  /* 0x0000000000017941 */ /* 0x000fea0003800000 */
.L_x_150:
[----:B-----5:R-:W-:Y:S01]  /*54d0*/  HADD2.F32 R8, -RZ, R172.H0_H0 ;  /* 0x200000acff087230 */ /* 0x020fe20000004100 */
[----:B------:R-:W-:Y:S01]  /*54e0*/  ISETP.GT.AND P1, PT, R0, 0x79, P0 ;  /* 0x000000790000780c */ /* 0x000fe20000724270 */
[----:B------:R-:W-:Y:S01]  /*54f0*/  BSSY B1, `(.L_x_152) ;  /* 0x000000c000017945 */ /* 0x000fe20003800000 */
[----:B------:R-:W-:Y:S02]  /*5500*/  IADD3 R153, P0, R153, 0x80, RZ ;  /* 0x0000008099997810 */ /* 0x000fe40007f1e0ff */
[----:B-1----:R-:W-:Y:S01]  /*5510*/  FMUL R91, R8, R155 ;  /* 0x0000009b085b7220 */ /* 0x002fe20000400000 */
[----:B------:R-:W-:-:S03]  /*5520*/  @P2 IMAD.MOV.U32 R8, RZ, RZ, R168 ;  /* 0x000000ffff082224 */ /* 0x000fc600078e00a8 */
[----:B------:R-:W-:-:S05]  /*5530*/  FFMA R91, R150, R154, R91 ;  /* 0x0000009a965b7223 */ /* 0x000fca000000005b */
[----:B------:R-:W-:-:S04]  /*5540*/  F2FP.F16.F32.PACK_AB R91, RZ, R91 ;  /* 0x0000005bff5b723e */ /* 0x000fc800000000ff */
[----:B------:R-:W-:Y:S01]  /*5550*/  PRMT R90, R91, 0x7610, R90 ;  /* 0x000076105b5a7816 */ /* 0x000fe2000000005a */
[----:B------:R-:W-:Y:S02]  /*5560*/  IMAD.X R91, RZ, RZ, R9, P0 ;  /* 0x000000ffff5b7224 */ /* 0x000fe400000e0609 */
[----:B------:R-:W-:-:S05]  /*5570*/  @P2 IMAD.MOV.U32 R9, RZ, RZ, R169 ;  /* 0x000000ffff092224 */ /* 0x000fca00078e00a9 */
[----:B------:R1:W-:Y:S01]  /*5580*/  @P2 STG.E.U16 desc[UR36][R8.64+0xf0], R90 ;  /* 0x0000f05a08002986 */ /* 0x0003e2000c101524 */
[----:B------:R-:W-:Y:S05]  /*5590*/  @!P1 BRA `(.L_x_153) ;  /* 0x0000000000049947 */ /* 0x000fea0003800000 */
[----:B------:R0:W5:Y:S02]  /*55a0*/  LDG.E.LTC128B.U16 R172, desc[UR36][R88.64+0xf2] ;  /* 0x0000f22458ac7981 */ /* 0x000164000c1e1520 */
.L_x_153:
[----:B------:R-:W-:Y:S05]  /*55b0*/  BSYNC B1 ;  /* 0x0000000000017941 */ /* 0x000fea0003800000 */
.L_x_152:
[----:B-1---5:R-:W-:Y:S01]  /*55c0*/  HADD2.F32 R8, -RZ, R172.H0_H0 ;  /* 0x200000acff087230 */ /* 0x022fe20000004100 */
[----:B------:R-:W-:Y:S01]  /*55d0*/  ISETP.GT.AND P0, PT, R3, 0x80, PT ;  /* 0x000000800300780c */ /* 0x000fe20003f04270 */
[----:B------:R-:W-:-:S03]  /*55e0*/  IMAD R90, R91, R14, RZ ;  /* 0x0000000e5b5a7224 */ /* 0x000fc600078e02ff */
[----:B0-2---:R-:W-:Y:S01]  /*55f0*/  FMUL R88, R8, R155 ;  /* 0x0000009b08587220 */ /* 0x005fe20000400000 */
[C---:B------:R-:W-:Y:S01]  /*5600*/  IMAD R97, R153.reuse, R15, R90 ;  /* 0x0000000f99617224 */ /* 0x040fe200078e025a */
[----:B------:R-:W-:Y:S01]  /*5610*/  ISETP.GT.AND P3, PT, R0, RZ, P0 ;  /* 0x000000ff0000720c */ /* 0x000fe20000764270 */
[----:B------:R-:W-:-:S04]  /*5620*/  IMAD.WIDE.U32 R8, R153, R14, R156 ;  /* 0x0000000e99087225 */ /* 0x000fc800078e009c */
[----:B------:R-:W-:Y:S01]  /*5630*/  FFMA R151, R151, R154, R88 ;  /* 0x0000009a97977223 */ /* 0x000fe20000000058 */
[----:B------:R-:W-:Y:S01]  /*5640*/  IMAD.IADD R9, R9, 0x1, R97 ;  /* 0x0000000109097824 */ /* 0x000fe200078e0261 */
[----:B------:R-:W-:-:S03]  /*5650*/  LEA R88, P2, R8, R10, 0x1 ;  /* 0x0000000a08587211 */ /* 0x000fc600078408ff */
[----:B------:R-:W-:Y:S02]  /*5660*/  F2FP.F16.F32.PACK_AB R151, RZ, R151 ;  /* 0x00000097ff97723e */ /* 0x000fe400000000ff */
[----:B------:R-:W-:-:S03]  /*5670*/  LEA.HI.X R89, R8, R11, R9, 0x1, P2 ;  /* 0x0000000b08597211 */ /* 0x000fc600010f0c09 */
[----:B------:R0:W-:Y:S04]  /*5680*/  @P1 STG.E.U16 desc[UR36][R168.64+0xf2], R151 ;  /* 0x0000f297a8001986 */ /* 0x0001e8000c101524 */
[----:B------:R-:W2:Y:S01]  /*5690*/  @P3 LDG.E.LTC128B.U16 R172, desc[UR36][R88.64] ;  /* 0x0000002458ac3981 */ /* 0x000ea2000c1e1520 */
[----:B------:R-:W-:Y:S01]  /*56a0*/  IMAD.WIDE.U32 R8, R153, R14, R6 ;  /* 0x0000000e99087225 */ /* 0x000fe200078e0006 */
[----:B------:R-:W-:Y:S01]  /*56b0*/  SHF.L.U64.HI R95, R4, 0x8, R5 ;  /* 0x00000008045f7819 */ /* 0x000fe20000010205 */
[----:B------:R-:W-:Y:S01]  /*56c0*/  BSSY B1, `(.L_x_154) ;  /* 0x0000011000017945 */ /* 0x000fe20003800000 */
[----:B------:R-:W-:Y:S01]  /*56d0*/  ISETP.GT.AND P2, PT, R0, 0x1, P0 ;  /* 0x000000010000780c */ /* 0x000fe20000744270 */
[----:B------:R-:W-:Y:S01]  /*56e0*/  IMAD.SHL.U32 R93, R4, 0x100, RZ ;  /* 0x00000100045d7824 */ /* 0x000fe200078e00ff */
[----:B------:R-:W-:Y:S01]  /*56f0*/  IADD3 R9, R97, R9, RZ ;  /* 0x0000000961097210 */ /* 0x000fe20007ffe0ff */
[----:B--2---:R-:W-:-:S05]  /*5700*/  HADD2.F32 R90, -RZ, R172.H0_H0 ;  /* 0x200000acff5a7230 */ /* 0x004fca0000004100 */
[----:B------:R-:W-:Y:S01]  /*5710*/  FMUL R15, R90, R155 ;  /* 0x0000009b5a0f7220 */ /* 0x000fe20000400000 */
[----:B------:R-:W-:Y:S01]  /*5720*/  IMAD.WIDE.U32 R90, R23, R12, R8 ;  /* 0x0000000c175a7225 */ /* 0x000fe200078e0008 */
[----:B------:R-:W-:-:S03]  /*5730*/  IADD3 R8, P1, R93, R158, RZ ;  /* 0x0000009e5d087210 */ /* 0x000fc60007f3e0ff */
[----:B------:R-:W-:Y:S01]  /*5740*/  FFMA R15, R24, R154, R15 ;  /* 0x0000009a180f7223 */ /* 0x000fe2000000000f */
[----:B------:R-:W-:Y:S01]  /*5750*/  IMAD.IADD R5, R13, 0x1, R91 ;  /* 0x000000010d057824 */ /* 0x000fe200078e025b */
[C---:B------:R-:W-:Y:S01]  /*5760*/  LEA R4, P4, R90.reuse, R10, 0x1 ;  /* 0x0000000a5a047211 */ /* 0x040fe200078808ff */
[----:B------:R-:W-:Y:S02]  /*5770*/  IMAD.X R9, R95, 0x1, R159, P1 ;  /* 0x000000015f097824 */ /* 0x000fe400008e069f */
[----:B------:R-:W-:Y:S02]  /*5780*/  F2FP.F16.F32.PACK_AB R15, RZ, R15 ;  /* 0x0000000fff0f723e */ /* 0x000fe400000000ff */
[----:B------:R-:W-:-:S03]  /*5790*/  LEA.HI.X R5, R90, R11, R5, 0x1, P4 ;  /* 0x0000000b5a057211 */ /* 0x000fc600020f0c05 */
[----:B------:R0:W-:Y:S01]  /*57a0*/  @P3 STG.E.U16 desc[UR36][R8.64], R15 ;  /* 0x0000000f08003986 */ /* 0x0001e2000c101524 */
[----:B------:R-:W-:Y:S05]  /*57b0*/  @!P2 BRA `(.L_x_155) ;  /* 0x000000000004a947 */ /* 0x000fea0003800000 */
[----:B------:R1:W5:Y:S02]  /*57c0*/  LDG.E.LTC128B.U16 R172, desc[UR36][R4.64+0x2] ;  /* 0x0000022404ac7981 */ /* 0x000364000c1e1520 */
.L_x_155:
[----:B------:R-:W-:Y:S05]  /*57d0*/  BSYNC B1 ;  /* 0x0000000000017941 */ /* 0x000fea0003800000 */
.L_x_154:
[----:B-----5:R-:W-:Y:S01]  /*57e0*/  HADD2.F32 R24, -RZ, R172.H0_H0 ;  /* 0x200000acff187230 */ /* 0x020fe20000004100 */
[----:B------:R-:W-:Y:S01]  /*57f0*/  ISETP.GT.AND P1, PT, R3, 0x88, PT ;  /* 0x000000880300780c */ /* 0x000fe20003f24270 */
[----:B0-----:R-:W-:Y:S01]  /*5800*/  IMAD.WIDE.U32 R14, R153, R14, R162 ;  /* 0x0000000e990e7225 */ /* 0x001fe200078e00a2 */
[----:B------:R-:W-:Y:S03]  /*5810*/  BSSY B1, `(.L_x_156) ;  /* 0x000000e000017945 */ /* 0x000fe60003800000 */
[----:B------:R-:W-:Y:S01]  /*5820*/  FMUL R24, R24, R155 ;  /* 0x0000009b18187220 */ /* 0x000fe20000400000 */
[----:B------:R-:W-:Y:S01]  /*5830*/  ISETP.GT.AND P3, PT, R0, RZ, P1 ;  /* 0x000000ff0000720c */ /* 0x000fe20000f64270 */
[----:B------:R-:W-:Y:S01]  /*5840*/  IMAD.IADD R97, R97, 0x1, R15 ;  /* 0x0000000161617824 */ /* 0x000fe200078e020f */
[----:B------:R-:W-:Y:S01]  /*5850*/  IADD3 R21, P5, R20, R14, RZ ;  /* 0x0000000e14157210 */ /* 0x000fe20007fbe0ff */
[----:B------:R-:W-:Y:S01]  /*5860*/  FFMA R24, R25, R154, R24 ;  /* 0x0000009a19187223 */ /* 0x000fe20000000018 */
[----:B------:R-:W-:-:S03]  /*5870*/  IADD3 R20, P4, R6, R14, RZ ;  /* 0x0000000e06147210 */ /* 0x000fc60007f9e0ff */
[----:B------:R-:W-:Y:S01]  /*5880*/  IMAD.X R156, R97, 0x1, R157, P5 ;  /* 0x00000001619c7824 */ /* 0x000fe200028e069d */
[----:B------:R-:W-:Y:S02]  /*5890*/  F2FP.F16.F32.PACK_AB R24, RZ, R24 ;  /* 0x00000018ff18723e */ /* 0x000fe400000000ff */
[----:B------:R-:W-:-:S03]  /*58a0*/  LEA R14, P5, R21, R10, 0x1 ;  /* 0x0000000a150e7211 */ /* 0x000fc600078a08ff */
[----:B------:R0:W-:Y:S01]  /*58b0*/  @P2 STG.E.U16 desc[UR36][R8.64+0x2], R24 ;  /* 0x0000021808002986 */ /* 0x0001e2000c101524 */
[----:B------:R-:W-:Y:S01]  /*58c0*/  LEA.HI.X R15, R21, R11, R156, 0x1, P5 ;  /* 0x0000000b150f7211 */ /* 0x000fe200028f0c9c */
[----:B------:R-:W-:Y:S08]  /*58d0*/  @!P3 BRA `(.L_x_157) ;  /* 0x000000000004b947 */ /* 0x000ff00003800000 */
[----:B------:R2:W5:Y:S02]  /*58e0*/  LDG.E.LTC128B.U16 R172, desc[UR36][R14.64] ;  /* 0x000000240eac7981 */ /* 0x000564000c1e1520 */
.L_x_157:
[----:B------:R-:W-:Y:S05]  /*58f0*/  BSYNC B1 ;  /* 0x0000000000017941 */ /* 0x000fea0003800000 */
.L_x_156:
[----:B-----5:R-:W-:Y:S01]  /*5900*/  HADD2.F32 R6, -RZ, R172.H0_H0 ;  /* 0x200000acff067230 */ /* 0x020fe20000004100 */
[----:B------:R-:W-:Y:S01]  /*5910*/  ISETP.GT.AND P2, PT, R0, 0x1, P1 ;  /* 0x000000010000780c */ /* 0x000fe20000f44270 */
[----:B------:R-:W-:Y:S01]  /*5920*/  IMAD.X R21, R7, 0x1, R97, P4 ;  /* 0x0000000107157824 */ /* 0x000fe200020e0661 */
[----:B------:R-:W-:Y:S02]  /*5930*/  BSSY B1, `(.L_x_158) ;  /* 0x000000d000017945 */ /* 0x000fe40003800000 */
[----:B------:R-:W-:Y:S01]  /*5940*/  FMUL R3, R6, R155 ;  /* 0x0000009b06037220 */ /* 0x000fe20000400000 */
[----:B------:R-:W-:Y:S01]  /*5950*/  IADD3 R6, P4, R8, R165, RZ ;  /* 0x000000a508067210 */ /* 0x000fe20007f9e0ff */
[----:B--2---:R-:W-:-:S04]  /*5960*/  IMAD.WIDE.U32 R14, R23, R12, R20 ;  /* 0x0000000c170e7225 */ /* 0x004fc800078e0014 */
[----:B------:R-:W-:Y:S01]  /*5970*/  FFMA R3, R26, R154, R3 ;  /* 0x0000009a1a037223 */ /* 0x000fe20000000003 */
[----:B------:R-:W-:Y:S01]  /*5980*/  IMAD.X R7, R9, 0x1, R167, P4 ;  /* 0x0000000109077824 */ /* 0x000fe200020e06a7 */
[----:B------:R-:W-:-:S03]  /*5990*/  IADD3 R13, R13, R15, RZ ;  /* 0x0000000f0d0d7210 */ /* 0x000fc60007ffe0ff */
[----:B------:R-:W-:Y:S02]  /*59a0*/  F2FP.F16.F32.PACK_AB R3, RZ, R3 ;  /* 0x00000003ff03723e */ /* 0x000fe400000000ff */
[----:B------:R-:W-:-:S03]  /*59b0*/  LEA R10, P5, R14, R10, 0x1 ;  /* 0x0000000a0e0a7211 */ /* 0x000fc600078a08ff */
[----:B------:R2:W-:Y:S01]  /*59c0*/  @P3 STG.E.U16 desc[UR36][R6.64], R3 ;  /* 0x0000000306003986 */ /* 0x0005e2000c101524 */
[----:B------:R-:W-:Y:S01]  /*59d0*/  LEA.HI.X R11, R14, R11, R13, 0x1, P5 ;  /* 0x0000000b0e0b7211 */ /* 0x000fe200028f0c0d */
[----:B------:R-:W-:Y:S08]  /*59e0*/  @!P2 BRA `(.L_x_159) ;  /* 0x000000000004a947 */ /* 0x000ff00003800000 */
[----:B------:R0:W5:Y:S02]  /*59f0*/  LDG.E.LTC128B.U16 R172, desc[UR36][R10.64+0x2] ;  /* 0x000002240aac7981 */ /* 0x000164000c1e1520 */
.L_x_159:
[----:B------:R-:W-:Y:S05]  /*5a00*/  BSYNC B1 ;  /* 0x0000000000017941 */ /* 0x000fea0003800000 */
.L_x_158:
[----:B-----5:R-:W-:Y:S01]  /*5a10*/  HADD2.F32 R12, -RZ, R172.H0_H0 ;  /* 0x200000acff0c7230 */ /* 0x020fe20000004100 */
[----:B------:R-:W-:Y:S01]  /*5a20*/  ISETP.GT.AND P3, PT, R0, 0x8, P0 ;  /* 0x000000080000780c */ /* 0x000fe20000764270 */
[----:B------:R-:W-:Y:S03]  /*5a30*/  BSSY B1, `(.L_x_160) ;  /* 0x0000007000017945 */ /* 0x000fe60003800000 */
[----:B------:R-:W-:-:S04]  /*5a40*/  FMUL R12, R12, R155 ;  /* 0x0000009b0c0c7220 */ /* 0x000fc80000400000 */
[----:B------:R-:W-:-:S05]  /*5a50*/  FFMA R12, R27, R154, R12 ;  /* 0x0000009a1b0c7223 */ /* 0x000fca000000000c */
[----:B------:R-:W-:-:S05]  /*5a60*/  F2FP.F16.F32.PACK_AB R12, RZ, R12 ;  /* 0x0000000cff0c723e */ /* 0x000fca00000000ff */
[----:B------:R0:W-:Y:S01]  /*5a70*/  @P2 STG.E.U16 desc[UR36][R6.64+0x2], R12 ;  /* 0x0000020c06002986 */ /* 0x0001e2000c101524 */
[----:B------:R-:W-:Y:S05]  /*5a80*/  @!P3 BRA `(.L_x_161) ;  /* 0x000000000004b947 */ /* 0x000fea0003800000 */
[----:B------:R0:W5:Y:S02]  /*5a90*/  LDG.E.LTC128B.U16 R172, desc[UR36][R4.64+0x10] ;  /* 0x0000102404ac7981 */ /* 0x000164000c1e1520 */
.L_x_161:
[----:B------:R-:W-:Y:S05]  /*5aa0*/  BSYNC B1 ;  /* 0x0000000000017941 */ /* 0x000fea0003800000 */
.L_x_160:
[----:B0-2--5:R-:W-:Y:S01]  /*5ab0*/  HADD2.F32 R6, -RZ, R172.H0_H0 ;  /* 0x200000acff067230 */ /* 0x025fe20000004100 */
[----:B------:R-:W-:Y:S01]  /*5ac0*/  ISETP.GT.AND P2, PT, R0, 0x9, P0 ;  /* 0x000000090000780c */ /* 0x000fe20000744270 */
[----:B------:R-:W-:Y:S01]  /*5ad0*/  IMAD.MOV.U32 R7, RZ, RZ, R9 ;  /* 0x000000ffff077224 */ /* 0x000fe200078e0009 */
[----:B------:R-:W-:Y:S02]  /*5ae0*/  BSSY B1, `(.L_x_162) ;  /* 0x0000008000017945 */ /* 0x000fe40003800000 */
[----:B------:R-:W-:Y:S01]  /*5af0*/  FMUL R3, R6, R155 ;  /* 0x0000009b06037220 */ /* 0x000fe20000400000 */
[----:B------:R-:W-:-:S03]  /*5b00*/  IMAD.MOV.U32 R6, RZ, RZ, R8 ;  /* 0x000000ffff067224 */ /* 0x000fc600078e0008 */
[----:B------:R-:W-:-:S05]  /*5b10*/  FFMA R3, R28, R154, R3 ;  /* 0x0000009a1c037223 */ /* 0x000fca0000000003 */
[----:B------:R-:W-:-:S05]  /*5b20*/  F2FP.F16.F32.PACK_AB R3, RZ, R3 ;  /* 0x00000003ff03723e */ /* 0x000fca00000000ff */
[----:B------:R0:W-:Y:S01]  /*5b30*/  @P3 STG.E.U16 desc[UR36][R6.64+0x10], R3 ;  /* 0x0000100306003986 */ /* 0x0001e2000c101524 */
[----:B------:R-:W-:Y:S05]  /*5b40*/  @!P2 BRA `(.L_x_163) ;  /* 0x000000000004a947 */ /* 0x000fea0003800000 */
[----:B------:R2:W5:Y:S02]  /*5b50*/  LDG.E.LTC128B.U16 R172, desc[UR36][R4.64+0x12] ;  /* 0x0000122404ac7981 */ /* 0x000564000c1e1520 */
.L_x_163:
[----:B------:R-:W-:Y:S05]  /*5b60*/  BSYNC B1 ;  /* 0x0000000000017941 */ /* 0x000fea0003800000 */
.L_x_162:
        /* <DEDUP_REMOVED lines=9> */
.L_x_165:
[----:B------:R-:W-:Y:S05]  /*5c00*/  BSYNC B1 ;  /* 0x0000000000017941 */ /* 0x000fea0003800000 */
.L_x_164:
[----:B0----5:R-:W-:Y:S01]  /*5c10*/  HADD2.F32 R12, -RZ, R172.H0_H0 ;  /* 0x200000acff0c7230 */ /* 0x021fe20000004100 */
[----:B------:R-:W-:Y:S01]  /*5c20*/  IADD3 R8, P3, R165, R8, RZ ;  /* 0x00000008a5087210 */ /* 0x000fe20007f7e0ff */
[----:B------:R-:W-:Y:S01]  /*5c30*/  BSSY B1, `(.L_x_166) ;  /* 0x0000009000017945 */ /* 0x000fe20003800000 */
[----:B------:R-:W-:Y:S02]  /*5c40*/  ISETP.GT.AND P2, PT, R0, 0x9, P1 ;  /* 0x000000090000780c */ /* 0x000fe40000f44270 */
[----:B------:R-:W-:Y:S01]  /*5c50*/  FMUL R3, R12, R155 ;  /* 0x0000009b0c037220 */ /* 0x000fe20000400000 */
[----:B------:R-:W-:-:S03]  /*5c60*/  IMAD.X R9, R167, 0x1, R9, P3 ;  /* 0x00000001a7097824 */ /* 0x000fc600018e0609 */
[----:B------:R-:W-:-:S05]  /*5c70*/  FFMA R3, R30, R154, R3 ;  /* 0x0000009a1e037223 */ /* 0x000fca0000000003 */
[----:B------:R-:W-:-:S05]  /*5c80*/  F2FP.F16.F32.PACK_AB R3, RZ, R3 ;  /* 0x00000003ff03723e */ /* 0x000fca00000000ff */
[----:B------:R0:W-:Y:S01]  /*5c90*/  @P4 STG.E.U16 desc[UR36][R8.64+0x10], R3 ;  /* 0x0000100308004986 */ /* 0x0001e2000c101524 */
[----:B------:R-:W-:Y:S05]  /*5ca0*/  @!P2 BRA `(.L_x_167) ;  /* 0x000000000004a947 */ /* 0x000fea0003800000 */
[----:B------:R0:W5:Y:S02]  /*5cb0*/  LDG.E.LTC128B.U16 R172, desc[UR36][R10.64+0x12] ;  /* 0x000012240aac7981 */ /* 0x000164000c1e1520 */
.L_x_167:
[----:B------:R-:W-:Y:S05]  /*5cc0*/  BSYNC B1 ;  /* 0x0000000000017941 */ /* 0x000fea0003800000 */
.L_x_166:
[----:B0----5:R-:W-:Y:S01]  /*5cd0*/  HADD2.F32 R8, -RZ, R172.H0_H0 ;  /* 0x200000acff087230 */ /* 0x021fe20000004100 */
[----:B------:R-:W-:Y:S01]  /*5ce0*/  ISETP.GT.AND P3, PT, R0, 0x10, P0 ;  /* 0x000000100000780c */ /* 0x000fe20000764270 */
[----:B------:R-:W-:Y:S03]  /*5cf0*/  BSSY B1, `(.L_x_168) ;  /* 0x0000009000017945 */ /* 0x000fe60003800000 */
[----:B------:R-:W-:-:S04]  /*5d00*/  FMUL R8, R8, R155 ;  /* 0x0000009b08087220 */ /* 0x000fc80000400000 */
[----:B------:R-:W-:Y:S01]  /*5d10*/  FFMA R31, R31, R154, R8 ;  /* 0x0000009a1f1f7223 */ /* 0x000fe20000000008 */
[----:B------:R-:W-:-:S04]  /*5d20*/  IADD3 R8, P4, P5, R165, R158, R93 ;  /* 0x0000009ea5087210 */ /* 0x000fc80007d9e05d */
[----:B------:R-:W-:Y:S02]  /*5d30*/  F2FP.F16.F32.PACK_AB R31, RZ, R31 ;  /* 0x0000001fff1f723e */ /* 0x000fe400000000ff */
[----:B------:R-:W-:-:S05]  /*5d40*/  IADD3.X R9, R167, R159, R95, P4, P5 ;  /* 0x0000009fa7097210 */ /* 0x000fca00027ea45f */
[----:B------:R0:W-:Y:S01]  /*5d50*/  @P2 STG.E.U16 desc[UR36][R8.64+0x12], R31 ;  /* 0x0000121f08002986 */ /* 0x0001e2000c101524 */
[----:B------:R-:W-:Y:S05]  /*5d60*/  @!P3 BRA `(.L_x_169) ;  /* 0x000000000004b947 */ /* 0x000fea0003800000 */
[----:B------:R0:W5:Y:S02]  /*5d70*/  LDG.E.LTC128B.U16 R172, desc[UR36][R4.64+0x20] ;  /* 0x0000202404ac7981 */ /* 0x000164000c1e1520 */
.L_x_169:
[----:B------:R-:W-:Y:S05]  /*5d80*/  BSYNC B1 ;  /* 0x0000000000017941 */ /* 0x000fea0003800000 */
.L_x_168:
        /* <DEDUP_REMOVED lines=9> */
.L_x_171:
[----:B------:R-:W-:Y:S05]  /*5e20*/  BSYNC B1 ;  /* 0x0000000000017941 */ /* 0x000fea0003800000 */
.L_x_170:
        /* <DEDUP_REMOVED lines=9> */
.L_x_173:
[----:B------:R-:W-:Y:S05]  /*5ec0*/  BSYNC B1 ;  /* 0x0000000000017941 */ /* 0x000fea0003800000 */
.L_x_172:
[----:B0----5:R-:W-:Y:S01]  /*5ed0*/  HADD2.F32 R12, -RZ, R172.H0_H0 ;  /* 0x200000acff0c7230 */ /* 0x021fe20000004100 */
        /* <DEDUP_REMOVED lines=8> */
.L_x_175:
[----:B------:R-:W-:Y:S05]  /*5f60*/  BSYNC B1 ;  /* 0x0000000000017941 */ /* 0x000fea0003800000 */
.L_x_174:
        /* <DEDUP_REMOVED lines=9> */
.L_x_177:
[----:B------:R-:W-:Y:S05]  /*6000*/  BSYNC B1 ;  /* 0x0000000000017941 */ /* 0x000fea0003800000 */
.L_x_176:
        /* <DEDUP_REMOVED lines=9> */
.L_x_179:
[----:B------:R-:W-:Y:S05]  /*60a0*/  BSYNC B1 ;  /* 0x0000000000017941 */ /* 0x000fea0003800000 */
.L_x_178:
        /* <DEDUP_REMOVED lines=9> */
.L_x_181:
[----:B------:R-:W-:Y:S05]  /*6140*/  BSYNC B1 ;  /* 0x0000000000017941 */ /* 0x000fea0003800000 */
.L_x_180:
        /* <DEDUP_REMOVED lines=9> */
.L_x_183:
[----:B------:R-:W-:Y:S05]  /*61e0*/  BSYNC B1 ;  /* 0x0000000000017941 */ /* 0x000fea0003800000 */
.L_x_182:
        /* <DEDUP_REMOVED lines=9> */
.L_x_185:
[----:B------:R-:W-:Y:S05]  /*6280*/  BSYNC B1 ;  /* 0x0000000000017941 */ /* 0x000fea0003800000 */
.L_x_184:
        /* <DEDUP_REMOVED lines=9> */
.L_x_187:
[----:B------:R-:W-:Y:S05]  /*6320*/  BSYNC B1 ;  /* 0x0000000000017941 */ /* 0x000fea0003800000 */
.L_x_186:
        /* <DEDUP_REMOVED lines=9> */
.L_x_189:
[----:B------:R-:W-:Y:S05]  /*63c0*/  BSYNC B1 ;  /* 0x0000000000017941 */ /* 0x000fea0003800000 */
.L_x_188:
        /* <DEDUP_REMOVED lines=9> */
.L_x_191:
[----:B------:R-:W-:Y:S05]  /*6460*/  BSYNC B1 ;  /* 0x0000000000017941 */ /* 0x000fea0003800000 */
.L_x_190:
        /* <DEDUP_REMOVED lines=9> */
.L_x_193:
[----:B------:R-:W-:Y:S05]  /*6500*/  BSYNC B1 ;  /* 0x0000000000017941 */ /* 0x000fea0003800000 */
.L_x_192:
        /* <DEDUP_REMOVED lines=9> */
.L_x_195:
[----:B------:R-:W-:Y:S05]  /*65a0*/  BSYNC B1 ;  /* 0x0000000000017941 */ /* 0x000fea0003800000 */
.L_x_194:
        /* <DEDUP_REMOVED lines=9> */
.L_x_197:
[----:B------:R-:W-:Y:S05]  /*6640*/  BSYNC B1 ;  /* 0x0000000000017941 */ /* 0x000fea0003800000 */
.L_x_196:
        /* <DEDUP_REMOVED lines=9> */
.L_x_199:
[----:B------:R-:W-:Y:S05]  /*66e0*/  BSYNC B1 ;  /* 0x0000000000017941 */ /* 0x000fea0003800000 */
.L_x_198:
        /* <DEDUP_REMOVED lines=9> */
.L_x_201:
[----:B------:R-:W-:Y:S05]  /*6780*/  BSYNC B1 ;  /* 0x0000000000017941 */ /* 0x000fea0003800000 */
.L_x_200:
        /* <DEDUP_REMOVED lines=9> */
.L_x_203:
[----:B------:R-:W-:Y:S05]  /*6820*/  BSYNC B1 ;  /* 0x0000000000017941 */ /* 0x000fea0003800000 */
.L_x_202:
        /* <DEDUP_REMOVED lines=9> */
.L_x_205:
[----:B------:R-:W-:Y:S05]  /*68c0*/  BSYNC B1 ;  /* 0x0000000000017941 */ /* 0x000fea0003800000 */
.L_x_204:
        /* <DEDUP_REMOVED lines=9> */
.L_x_207:
[----:B------:R-:W-:Y:S05]  /*6960*/  BSYNC B1 ;  /* 0x0000000000017941 */ /* 0x000fea0003800000 */
.L_x_206:
        /* <DEDUP_REMOVED lines=9> */
.L_x_209:
[----:B------:R-:W-:Y:S05]  /*6a00*/  BSYNC B1 ;  /* 0x0000000000017941 */ /* 0x000fea0003800000 */
.L_x_208:
        /* <DEDUP_REMOVED lines=9> */
.L_x_211:
[----:B------:R-:W-:Y:S05]  /*6aa0*/  BSYNC B1 ;  /* 0x0000000000017941 */ /* 0x000fea0003800000 */
.L_x_210:
        /* <DEDUP_REMOVED lines=9> */
.L_x_213:
[----:B------:R-:W-:Y:S05]  /*6b40*/  BSYNC B1 ;  /* 0x0000000000017941 */ /* 0x000fea0003800000 */
.L_x_212:
        /* <DEDUP_REMOVED lines=9> */
.L_x_215:
[----:B------:R-:W-:Y:S05]  /*6be0*/  BSYNC B1 ;  /* 0x0000000000017941 */ /* 0x000fea0003800000 */
.L_x_214:
        /* <DEDUP_REMOVED lines=9> */
.L_x_217:
[----:B------:R-:W-:Y:S05]  /*6c80*/  BSYNC B1 ;  /* 0x0000000000017941 */ /* 0x000fea0003800000 */
.L_x_216:
        /* <DEDUP_REMOVED lines=9> */
.L_x_219:
[----:B------:R-:W-:Y:S05]  /*6d20*/  BSYNC B1 ;  /* 0x0000000000017941 */ /* 0x000fea0003800000 */
.L_x_218:
        /* <DEDUP_REMOVED lines=9> */
.L_x_221:
[----:B------:R-:W-:Y:S05]  /*6dc0*/  BSYNC B1 ;  /* 0x0000000000017941 */ /* 0x000fea0003800000 */
.L_x_220:
        /* <DEDUP_REMOVED lines=9> */
.L_x_223:
[----:B------:R-:W-:Y:S05]  /*6e60*/  BSYNC B1 ;  /* 0x0000000000017941 */ /* 0x000fea0003800000 */
.L_x_222:
        /* <DEDUP_REMOVED lines=9> */
.L_x_225:
[----:B------:R-:W-:Y:S05]  /*6f00*/  BSYNC B1 ;  /* 0x0000000000017941 */ /* 0x000fea0003800000 */
.L_x_224:
        /* <DEDUP_REMOVED lines=9> */
.L_x_227:
[----:B------:R-:W-:Y:S05]  /*6fa0*/  BSYNC B1 ;  /* 0x0000000000017941 */ /* 0x000fea0003800000 */
.L_x_226:
        /* <DEDUP_REMOVED lines=9> */
.L_x_229:
[----:B------:R-:W-:Y:S05]  /*7040*/  BSYNC B1 ;  /* 0x0000000000017941 */ /* 0x000fea0003800000 */
.L_x_228:
        /* <DEDUP_REMOVED lines=9> */
.L_x_231:
[----:B------:R-:W-:Y:S05]  /*70e0*/  BSYNC B1 ;  /* 0x0000000000017941 */ /* 0x000fea0003800000 */
.L_x_230:
        /* <DEDUP_REMOVED lines=9> */
.L_x_233:
[----:B------:R-:W-:Y:S05]  /*7180*/  BSYNC B1 ;  /* 0x0000000000017941 */ /* 0x000fea0003800000 */
.L_x_232:
        /* <DEDUP_REMOVED lines=9> */
.L_x_235:
[----:B------:R-:W-:Y:S05]  /*7220*/  BSYNC B1 ;  /* 0x0000000000017941 */ /* 0x000fea0003800000 */
.L_x_234:
        /* <DEDUP_REMOVED lines=9> */
.L_x_237:
[----:B------:R-:W-:Y:S05]  /*72c0*/  BSYNC B1 ;  /* 0x0000000000017941 */ /* 0x000fea0003800000 */
.L_x_236:
        /* <DEDUP_REMOVED lines=9> */
.L_x_239:
[----:B------:R-:W-:Y:S05]  /*7360*/  BSYNC B1 ;  /* 0x0000000000017941 */ /* 0x000fea0003800000 */
.L_x_238:
        /* <DEDUP_REMOVED lines=9> */
.L_x_241:
[----:B------:R-:W-:Y:S05]  /*7400*/  BSYNC B1 ;  /* 0x0000000000017941 */ /* 0x000fea0003800000 */
.L_x_240:
        /* <DEDUP_REMOVED lines=9> */
.L_x_243:
[----:B------:R-:W-:Y:S05]  /*74a0*/  BSYNC B1 ;  /* 0x0000000000017941 */ /* 0x000fea0003800000 */
.L_x_242:
        /* <DEDUP_REMOVED lines=9> */
.L_x_245:
[----:B------:R-:W-:Y:S05]  /*7540*/  BSYNC B1 ;  /* 0x0000000000017941 */ /* 0x000fea0003800000 */
.L_x_244:
        /* <DEDUP_REMOVED lines=9> */
.L_x_247:
[----:B------:R-:W-:Y:S05]  /*75e0*/  BSYNC B1 ;  /* 0x0000000000017941 */ /* 0x000fea0003800000 */
.L_x_246:
        /* <DEDUP_REMOVED lines=9> */
.L_x_249:
[----:B------:R-:W-:Y:S05]  /*7680*/  BSYNC B1 ;  /* 0x0000000000017941 */ /* 0x000fea0003800000 */
.L_x_248:
        /* <DEDUP_REMOVED lines=9> */
.L_x_251:
[----:B------:R-:W-:Y:S05]  /*7720*/  BSYNC B1 ;  /* 0x0000000000017941 */ /* 0x000fea0003800000 */
.L_x_250:
        /* <DEDUP_REMOVED lines=9> */
.L_x_253:
[----:B------:R-:W-:Y:S05]  /*77c0*/  BSYNC B1 ;  /* 0x0000000000017941 */ /* 0x000fea0003800000 */
.L_x_252:
        /* <DEDUP_REMOVED lines=9> */
.L_x_255:
[----:B------:R-:W-:Y:S05]  /*7860*/  BSYNC B1 ;  /* 0x0000000000017941 */ /* 0x000fea0003800000 */
.L_x_254:
        /* <DEDUP_REMOVED lines=9> */
.L_x_257:
[----:B------:R-:W-:Y:S05]  /*7900*/  BSYNC B1 ;  /* 0x0000000000017941 */ /* 0x000fea0003800000 */
.L_x_256:
        /* <DEDUP_REMOVED lines=9> */
.L_x_259:
[----:B------:R-:W-:Y:S05]  /*79a0*/  BSYNC B1 ;  /* 0x0000000000017941 */ /* 0x000fea0003800000 */
.L_x_258:
        /* <DEDUP_REMOVED lines=9> */
.L_x_261:
[----:B------:R-:W-:Y:S05]  /*7a40*/  BSYNC B1 ;  /* 0x0000000000017941 */ /* 0x000fea0003800000 */
.L_x_260:
        /* <DEDUP_REMOVED lines=9> */
.L_x_263:
[----:B------:R-:W-:Y:S05]  /*7ae0*/  BSYNC B1 ;  /* 0x0000000000017941 */ /* 0x000fea0003800000 */
.L_x_262:
        /* <DEDUP_REMOVED lines=9> */
.L_x_265:
[----:B------:R-:W-:Y:S05]  /*7b80*/  BSYNC B1 ;  /* 0x0000000000017941 */ /* 0x000fea0003800000 */
.L_x_264:
        /* <DEDUP_REMOVED lines=9> */
.L_x_267:
[----:B------:R-:W-:Y:S05]  /*7c20*/  BSYNC B1 ;  /* 0x0000000000017941 */ /* 0x000fea0003800000 */
.L_x_266:
        /* <DEDUP_REMOVED lines=9> */
.L_x_269:
[----:B------:R-:W-:Y:S05]  /*7cc0*/  BSYNC B1 ;  /* 0x0000000000017941 */ /* 0x000fea0003800000 */
.L_x_268:
        /* <DEDUP_REMOVED lines=9> */
.L_x_271:
[----:B------:R-:W-:Y:S05]  /*7d60*/  BSYNC B1 ;  /* 0x0000000000017941 */ /* 0x000fea0003800000 */
.L_x_270:
        /* <DEDUP_REMOVED lines=9> */
.L_x_273:
[----:B------:R-:W-:Y:S05]  /*7e00*/  BSYNC B1 ;  /* 0x0000000000017941 */ /* 0x000fea0003800000 */
.L_x_272:
        /* <DEDUP_REMOVED lines=9> */
.L_x_275:
[----:B------:R-:W-:Y:S05]  /*7ea0*/  BSYNC B1 ;  /* 0x0000000000017941 */ /* 0x000fea0003800000 */
.L_x_274:
[----:B012--5:R-:W-:Y:S01]  /*7eb0*/  HADD2.F32 R4, -RZ, R172.H0_H0 ;  /* 0x200000acff047230 */ /* 0x027fe20000004100 */
        /* <DEDUP_REMOVED lines=8> */
.L_x_277:
[----:B------:R-:W-:Y:S05]  /*7f40*/  BSYNC B1 ;  /* 0x0000000000017941 */ /* 0x000fea0003800000 */
.L_x_276:
[----:B0----5:R-:W-:Y:S01]  /*7f50*/  HADD2.F32 R4, -RZ, R172.H0_H0 ;  /* 0x200000acff047230 */ /* 0x021fe20000004100 */
[----:B------:R-:W-:Y:S01]  /*7f60*/  ISETP.GT.AND P1, PT, R0, 0x79, P1 ;  /* 0x000000790000780c */ /* 0x000fe20000f24270 */
[----:B------:R-:W-:Y:S01]  /*7f70*/  @P2 IMAD.MOV.U32 R5, RZ, RZ, R9 ;  /* 0x000000ffff052224 */ /* 0x000fe200078e0009 */
[----:B------:R-:W-:Y:S02]  /*7f80*/  BSSY B1, `(.L_x_278) ;  /* 0x0000008000017945 */ /* 0x000fe40003800000 */
[----:B------:R-:W-:Y:S01]  /*7f90*/  FMUL R3, R4, R155 ;  /* 0x0000009b04037220 */ /* 0x000fe20000400000 */
[----:B------:R-:W-:-:S03]  /*7fa0*/  @P2 IMAD.MOV.U32 R4, RZ, RZ, R8 ;  /* 0x000000ffff042224 */ /* 0x000fc600078e0008 */
[----:B------:R-:W-:-:S05]  /*7fb0*/  FFMA R3, R86, R154, R3 ;  /* 0x0000009a56037223 */ /* 0x000fca0000000003 */
[----:B------:R-:W-:-:S05]  /*7fc0*/  F2FP.F16.F32.PACK_AB R3, RZ, R3 ;  /* 0x00000003ff03723e */ /* 0x000fca00000000ff */
[----:B------:R0:W-:Y:S01]  /*7fd0*/  @P2 STG.E.U16 desc[UR36][R4.64+0xf0], R3 ;  /* 0x0000f00304002986 */ /* 0x0001e2000c101524 */
[----:B------:R-:W-:Y:S05]  /*7fe0*/  @!P1 BRA `(.L_x_279) ;  /* 0x0000000000049947 */ /* 0x000fea0003800000 */
[----:B------:R2:W5:Y:S02]  /*7ff0*/  LDG.E.LTC128B.U16 R172, desc[UR36][R10.64+0xf2] ;  /* 0x0000f2240aac7981 */ /* 0x000564000c1e1520 */
.L_x_279:
[----:B------:R-:W-:Y:S05]  /*8000*/  BSYNC B1 ;  /* 0x0000000000017941 */ /* 0x000fea0003800000 */
.L_x_278:
[----:B------:R-:W-:Y:S05]  /*8010*/  @!P1 BRA `(.L_x_280) ;  /* 0x00000024004c9947 */ /* 0x000fea0003800000 */
[----:B-----5:R-:W-:-:S05]  /*8020*/  HADD2.F32 R172, -RZ, R172.H0_H0 ;  /* 0x200000acffac7230 */ /* 0x020fca0000004100 */
[----:B------:R-:W-:-:S04]  /*8030*/  FMUL R172, R172, R155 ;  /* 0x0000009bacac7220 */ /* 0x000fc80000400000 */
[----:B------:R-:W-:-:S05]  /*8040*/  FFMA R172, R87, R154, R172 ;  /* 0x0000009a57ac7223 */ /* 0x000fca00000000ac */
[----:B------:R-:W-:-:S05]  /*8050*/  F2FP.F16.F32.PACK_AB R172, RZ, R172 ;  /* 0x000000acffac723e */ /* 0x000fca00000000ff */
[----:B------:R0:W-:Y:S01]  /*8060*/  STG.E.U16 desc[UR36][R8.64+0xf2], R172 ;  /* 0x0000f2ac08007986 */ /* 0x0001e2000c101524 */
[----:B------:R-:W-:Y:S05]  /*8070*/  BRA `(.L_x_280) ;  /* 0x0000002400347947 */ /* 0x000fea0003800000 */
.L_x_29:
[----:B------:R-:W-:Y:S01]  /*8080*/  ULDC.64 UR4, c[0x0][0x5c0] ;  /* 0x0001700000047ab9 */ /* 0x000fe20000000a00 */
[-C--:B------:R-:W-:Y:S01]  /*8090*/  FMUL R88, R88, R154.reuse ;  /* 0x0000009a58587220 */ /* 0x080fe20000400000 */
[----:B------:R-:W-:Y:S01]  /*80a0*/  LEA R8, P0, R166, UR4, 0x1 ;  /* 0x00000004a6087c11 */ /* 0x000fe2000f8008ff */
[-C--:B------:R-:W-:Y:S01]  /*80b0*/  FMUL R89, R89, R154.reuse ;  /* 0x0000009a59597220 */ /* 0x080fe20000400000 */
[----:B------:R-:W-:Y:S01]  /*80c0*/  ISETP.GT.AND P2, PT, R0, 0x1, P3 ;  /* 0x000000010000780c */ /* 0x000fe20001f44270 */
[-C--:B------:R-:W-:Y:S01]  /*80d0*/  FMUL R90, R90, R154.reuse ;  /* 0x0000009a5a5a7220 */ /* 0x080fe20000400000 */
[----:B------:R-:W-:Y:S01]  /*80e0*/  LEA.HI.X R9, R166, UR5, R169, 0x1, P0 ;  /* 0x00000005a6097c11 */ /* 0x000fe200080f0ca9 */
[-C--:B------:R-:W-:Y:S01]  /*80f0*/  FMUL R91, R91, R154.reuse ;  /* 0x0000009a5b5b7220 */ /* 0x080fe20000400000 */
[----:B------:R-:W-:Y:S01]  /*8100*/  ISETP.GT.AND P0, PT, R3, 0x8, PT ;  /* 0x000000080300780c */ /* 0x000fe20003f04270 */
[----:B------:R-:W-:Y:S01]  /*8110*/  FMUL R92, R92, R154 ;  /* 0x0000009a5c5c7220 */ /* 0x000fe20000400000 */
[----:B------:R-:W-:Y:S01]  /*8120*/  F2FP.F16.F32.PACK_AB R88, RZ, R88 ;  /* 0x00000058ff58723e */ /* 0x000fe200000000ff */
[-C--:B------:R-:W-:Y:S01]  /*8130*/  FMUL R93, R93, R154.reuse ;  /* 0x0000009a5d5d7220 */ /* 0x080fe20000400000 */
[----:B------:R-:W-:Y:S01]  /*8140*/  SHF.L.U32 R7, R4, 0x4, RZ ;  /* 0x0000000404077819 */ /* 0x000fe200000006ff */
[-C--:B------:R-:W-:Y:S01]  /*8150*/  FMUL R94, R94, R154.reuse ;  /* 0x0000009a5e5e7220 */ /* 0x080fe20000400000 */
[----:B------:R-:W-:Y:S01]  /*8160*/  ISETP.GT.AND P4, PT, R0, RZ, P0 ;  /* 0x000000ff0000720c */ /* 0x000fe20000784270 */
[----:B------:R-:W-:Y:S01]  /*8170*/  @P1 STG.E.U16 desc[UR36][R8.64], R88 ;  /* 0x0000005808001986 */ /* 0x000fe2000c101524 */
[----:B------:R-:W-:Y:S01]  /*8180*/  SHF.L.U64.HI R6, R4, 0x4, R5 ;  /* 0x0000000404067819 */ /* 0x000fe20000010205 */
[----:B------:R-:W-:Y:S01]  /*8190*/  FMUL R95, R95, R154 ;  /* 0x0000009a5f5f7220 */ /* 0x000fe20000400000 */
[----:B------:R-:W-:Y:S01]  /*81a0*/  IADD3 R10, P5, R7, R8, RZ ;  /* 0x00000008070a7210 */ /* 0x000fe20007fbe0ff */
[-C--:B------:R-:W-:Y:S01]  /*81b0*/  FMUL R96, R96, R154.reuse ;  /* 0x0000009a60607220 */ /* 0x080fe20000400000 */
[----:B------:R-:W-:Y:S01]  /*81c0*/  ISETP.GT.AND P1, PT, R0, 0x1, P0 ;  /* 0x000000010000780c */ /* 0x000fe20000724270 */
[----:B------:R-:W-:Y:S01]  /*81d0*/  FMUL R97, R97, R154 ;  /* 0x0000009a61617220 */ /* 0x000fe20000400000 */
[----:B------:R-:W-:Y:S01]  /*81e0*/  F2FP.F16.F32.PACK_AB R89, RZ, R89 ;  /* 0x00000059ff59723e */ /* 0x000fe200000000ff */
[----:B------:R-:W-:Y:S01]  /*81f0*/  IMAD.X R11, R6, 0x1, R9, P5 ;  /* 0x00000001060b7824 */ /* 0x000fe200028e0609 */
[----:B------:R-:W-:Y:S01]  /*8200*/  F2FP.F16.F32.PACK_AB R90, RZ, R90 ;  /* 0x0000005aff5a723e */ /* 0x000fe200000000ff */
[-C--:B------:R-:W-:Y:S01]  /*8210*/  FMUL R98, R98, R154.reuse ;  /* 0x0000009a62627220 */ /* 0x080fe20000400000 */
[----:B------:R-:W-:Y:S01]  /*8220*/  F2FP.F16.F32.PACK_AB R91, RZ, R91 ;  /* 0x0000005bff5b723e */ /* 0x000fe200000000ff */
[----:B------:R-:W-:Y:S01]  /*8230*/  @P2 STG.E.U16 desc[UR36][R8.64+0x2], R89 ;  /* 0x0000025908002986 */ /* 0x000fe2000c101524 */
[C---:B------:R-:W-:Y:S01]  /*8240*/  ISETP.GT.AND P5, PT, R0.reuse, 0x9, P3 ;  /* 0x000000090000780c */ /* 0x040fe20001fa4270 */
[-C--:B------:R-:W-:Y:S01]  /*8250*/  FMUL R99, R99, R154.reuse ;  /* 0x0000009a63637220 */ /* 0x080fe20000400000 */
[C---:B------:R-:W-:Y:S01]  /*8260*/  ISETP.GT.AND P2, PT, R0.reuse, 0x8, P0 ;  /* 0x000000080000780c */ /* 0x040fe20000744270 */
[----:B------:R-:W-:Y:S01]  /*8270*/  @P4 STG.E.U16 desc[UR36][R10.64], R90 ;  /* 0x0000005a0a004986 */ /* 0x000fe2000c101524 */
[----:B------:R-:W-:Y:S01]  /*8280*/  ISETP.GT.AND P4, PT, R0, 0x8, P3 ;  /* 0x000000080000780c */ /* 0x000fe20001f84270 */
[----:B------:R-:W-:Y:S01]  /*8290*/  FMUL R100, R100, R154 ;  /* 0x0000009a64647220 */ /* 0x000fe20000400000 */
[----:B------:R-:W-:Y:S01]  /*82a0*/  F2FP.F16.F32.PACK_AB R92, RZ, R92 ;  /* 0x0000005cff5c723e */ /* 0x000fe200000000ff */
[----:B------:R-:W-:Y:S01]  /*82b0*/  @P1 STG.E.U16 desc[UR36][R10.64+0x2], R91 ;  /* 0x0000025b0a001986 */ /* 0x000fe2000c101524 */
[----:B------:R-:W-:Y:S01]  /*82c0*/  ISETP.GT.AND P1, PT, R0, 0x9, P0 ;  /* 0x000000090000780c */ /* 0x000fe20000724270 */
[-C--:B------:R-:W-:Y:S01]  /*82d0*/  FMUL R101, R101, R154.reuse ;  /* 0x0000009a65657220 */ /* 0x080fe20000400000 */
[----:B------:R-:W-:Y:S01]  /*82e0*/  F2FP.F16.F32.PACK_AB R93, RZ, R93 ;  /* 0x0000005dff5d723e */ /* 0x000fe200000000ff */
[----:B------:R-:W-:Y:S01]  /*82f0*/  FMUL R102, R102, R154 ;  /* 0x0000009a66667220 */ /* 0x000fe20000400000 */
[----:B------:R-:W-:Y:S01]  /*8300*/  F2FP.F16.F32.PACK_AB R94, RZ, R94 ;  /* 0x0000005eff5e723e */ /* 0x000fe200000000ff */
[-C--:B------:R-:W-:Y:S01]  /*8310*/  FMUL R103, R103, R154.reuse ;  /* 0x0000009a67677220 */ /* 0x080fe20000400000 */
[----:B------:R-:W-:Y:S01]  /*8320*/  F2FP.F16.F32.PACK_AB R95, RZ, R95 ;  /* 0x0000005fff5f723e */ /* 0x000fe200000000ff */
[----:B------:R-:W-:Y:S01]  /*8330*/  FMUL R104, R104, R154 ;  /* 0x0000009a68687220 */ /* 0x000fe20000400000 */
[----:B------:R-:W-:Y:S01]  /*8340*/  F2FP.F16.F32.PACK_AB R96, RZ, R96 ;  /* 0x00000060ff60723e */ /* 0x000fe200000000ff */
[----:B------:R-:W-:Y:S01]  /*8350*/  @P4 STG.E.U16 desc[UR36][R8.64+0x10], R92 ;  /* 0x0000105c08004986 */ /* 0x000fe2000c101524 */
[C---:B------:R-:W-:Y:S01]  /*8360*/  ISETP.GT.AND P4, PT, R0.reuse, 0x10, P3 ;  /* 0x000000100000780c */ /* 0x040fe20001f84270 */
[-C--:B------:R-:W-:Y:S01]  /*8370*/  FMUL R105, R105, R154.reuse ;  /* 0x0000009a69697220 */ /* 0x080fe20000400000 */
[----:B------:R-:W-:Y:S01]  /*8380*/  F2FP.F16.F32.PACK_AB R97, RZ, R97 ;  /* 0x00000061ff61723e */ /* 0x000fe200000000ff */
[----:B------:R-:W-:Y:S01]  /*8390*/  @P5 STG.E.U16 desc[UR36][R8.64+0x12], R93 ;  /* 0x0000125d08005986 */ /* 0x000fe2000c101524 */
[----:B------:R-:W-:Y:S01]  /*83a0*/  ISETP.GT.AND P5, PT, R0, 0x11, P0 ;  /* 0x000000110000780c */ /* 0x000fe200007a4270 */
        /* <DEDUP_REMOVED lines=74> */
[-C--:B------:R-:W-:Y:S01]  /*8850*/  FMUL R127, R127, R154.reuse ;  /* 0x0000009a7f7f7220 */ /* 0x080fe20000400000 */
[----:B------:R-:W-:Y:S01]  /*8860*/  F2FP.F16.F32.PACK_AB R119, RZ, R119 ;  /* 0x00000077ff77723e */ /* 0x000fe200000000ff */
[----:B------:R-:W-:Y:S01]  /*8870*/  FMUL R128, R128, R154 ;  /* 0x0000009a80807220 */ /* 0x000fe20000400000 */
[----:B------:R-:W-:Y:S01]  /*8880*/  F2FP.F16.F32.PACK_AB R120, RZ, R120 ;  /* 0x00000078ff78723e */ /* 0x000fe200000000ff */
        /* <DEDUP_REMOVED lines=60> */
[----:B------:R-:W-:Y:S01]  /*8c50*/  FMUL R145, R145, R154 ;  /* 0x0000009a91917220 */ /* 0x000fe20000400000 */
[----:B------:R-:W-:Y:S01]  /*8c60*/  F2FP.F16.F32.PACK_AB R137, RZ, R137 ;  /* 0x00000089ff89723e */ /* 0x000fe200000000ff */
[----:B------:R-:W-:Y:S01]  /*8c70*/  IMAD.SHL.U32 R21, R4, 0x100, RZ ;  /* 0x0000010004157824 */ /* 0x000fe200078e00ff */
[----:B------:R-:W-:Y:S01]  /*8c80*/  F2FP.F16.F32.PACK_AB R138, RZ, R138 ;  /* 0x0000008aff8a723e */ /* 0x000fe200000000ff */
[-C--:B------:R-:W-:Y:S01]  /*8c90*/  FMUL R146, R146, R154.reuse ;  /* 0x0000009a92927220 */ /* 0x080fe20000400000 */
[----:B------:R-:W-:Y:S01]  /*8ca0*/  F2FP.F16.F32.PACK_AB R139, RZ, R139 ;  /* 0x0000008bff8b723e */ /* 0x000fe200000000ff */
[----:B------:R-:W-:Y:S01]  /*8cb0*/  FMUL R147, R147, R154 ;  /* 0x0000009a93937220 */ /* 0x000fe20000400000 */
[----:B------:R-:W-:Y:S01]  /*8cc0*/  F2FP.F16.F32.PACK_AB R140, RZ, R140 ;  /* 0x0000008cff8c723e */ /* 0x000fe200000000ff */
[----:B------:R-:W-:Y:S01]  /*8cd0*/  @P1 STG.E.U16 desc[UR36][R8.64+0x90], R124 ;  /* 0x0000907c08001986 */ /* 0x000fe2000c101524 */
[----:B------:R-:W-:Y:S01]  /*8ce0*/  ISETP.GT.AND P1, PT, R0, 0x50, P3 ;  /* 0x000000500000780c */ /* 0x000fe20001f24270 */
[-C--:B------:R-:W-:Y:S01]  /*8cf0*/  FMUL R148, R148, R154.reuse ;  /* 0x0000009a94947220 */ /* 0x080fe20000400000 */
[----:B------:R-:W-:Y:S01]  /*8d00*/  F2FP.F16.F32.PACK_AB R141, RZ, R141 ;  /* 0x0000008dff8d723e */ /* 0x000fe200000000ff */
[----:B------:R-:W-:Y:S01]  /*8d10*/  @P2 STG.E.U16 desc[UR36][R8.64+0x92], R125 ;  /* 0x0000927d08002986 */ /* 0x000fe2000c101524 */
[C---:B------:R-:W-:Y:S01]  /*8d20*/  ISETP.GT.AND P2, PT, R0.reuse, 0x51, P3 ;  /* 0x000000510000780c */ /* 0x040fe20001f44270 */
        /* <DEDUP_REMOVED lines=13> */
[----:B------:R-:W-:Y:S01]  /*8e00*/  SHF.L.U64.HI R15, R4, 0x8, R5 ;  /* 0x00000008040f7819 */ /* 0x000fe20000010205 */
[----:B------:R-:W-:Y:S01]  /*8e10*/  @P2 STG.E.U16 desc[UR36][R8.64+0xa2], R129 ;  /* 0x0000a28108002986 */ /* 0x000fe2000c101524 */
[----:B------:R-:W-:Y:S01]  /*8e20*/  ISETP.GT.AND P2, PT, R0, 0x59, P3 ;  /* 0x000000590000780c */ /* 0x000fe20001f44270 */
        /* <DEDUP_REMOVED lines=58> */
[----:B------:R-:W-:Y:S01]  /*91d0*/  @P2 STG.E.U16 desc[UR36][R10.64+0xd0], R142 ;  /* 0x0000d08e0a002986 */ /* 0x000fe2000c101524 */
[----:B------:R-:W-:Y:S01]  /*91e0*/  F2FP.F16.F32.PACK_AB R34, RZ, R34 ;  /* 0x00000022ff22723e */ /* 0x000fe200000000ff */
[-C--:B------:R-:W-:Y:S01]  /*91f0*/  FMUL R42, R42, R154.reuse ;  /* 0x0000009a2a2a7220 */ /* 0x080fe20000400000 */
[----:B------:R-:W-:Y:S01]  /*9200*/  F2FP.F16.F32.PACK_AB R35, RZ, R35 ;  /* 0x00000023ff23723e */ /* 0x000fe200000000ff */
[----:B------:R-:W-:Y:S01]  /*9210*/  FMUL R43, R43, R154 ;  /* 0x0000009a2b2b7220 */ /* 0x000fe20000400000 */
[----:B------:R-:W-:Y:S01]  /*9220*/  F2FP.F16.F32.PACK_AB R36, RZ, R36 ;  /* 0x00000024ff24723e */ /* 0x000fe200000000ff */
[----:B------:R-:W-:Y:S01]  /*9230*/  @P4 STG.E.U16 desc[UR36][R10.64+0xd2], R143 ;  /* 0x0000d28f0a004986 */ /* 0x000fe2000c101524 */
[----:B------:R-:W-:Y:S01]  /*9240*/  ISETP.GT.AND P4, PT, R0, 0x71, P0 ;  /* 0x000000710000780c */ /* 0x000fe20000784270 */
[----:B------:R-:W-:Y:S01]  /*9250*/  FMUL R44, R44, R154 ;  /* 0x0000009a2c2c7220 */ /* 0x000fe20000400000 */
[----:B------:R-:W-:Y:S01]  /*9260*/  F2FP.F16.F32.PACK_AB R37, RZ, R37 ;  /* 0x00000025ff25723e */ /* 0x000fe200000000ff */
[----:B------:R-:W-:Y:S01]  /*9270*/  @P5 STG.E.U16 desc[UR36][R8.64+0xe0], R144 ;  /* 0x0000e09008005986 */ /* 0x000fe2000c101524 */
[----:B------:R-:W-:Y:S01]  /*9280*/  ISETP.GT.AND P5, PT, R0, 0x70, P0 ;  /* 0x000000700000780c */ /* 0x000fe200007a4270 */
[----:B------:R-:W-:Y:S01]  /*9290*/  @P1 IMAD.MOV.U32 R4, RZ, RZ, R8 ;  /* 0x000000ffff041224 */ /* 0x000fe200078e0008 */
[----:B------:R-:W-:Y:S01]  /*92a0*/  F2FP.F16.F32.PACK_AB R38, RZ, R38 ;  /* 0x00000026ff26723e */ /* 0x000fe200000000ff */
[----:B------:R-:W-:Y:S01]  /*92b0*/  @P1 IMAD.MOV.U32 R5, RZ, RZ, R9 ;  /* 0x000000ffff051224 */ /* 0x000fe200078e0009 */
[----:B------:R-:W-:Y:S01]  /*92c0*/  F2FP.F16.F32.PACK_AB R39, RZ, R39 ;  /* 0x00000027ff27723e */ /* 0x000fe200000000ff */
[----:B------:R-:W-:Y:S01]  /*92d0*/  FMUL R45, R45, R154 ;  /* 0x0000009a2d2d7220 */ /* 0x000fe20000400000 */
[----:B------:R-:W-:Y:S01]  /*92e0*/  F2FP.F16.F32.PACK_AB R40, RZ, R40 ;  /* 0x00000028ff28723e */ /* 0x000fe200000000ff */
[----:B------:R-:W-:Y:S01]  /*92f0*/  FMUL R46, R46, R154 ;  /* 0x0000009a2e2e7220 */ /* 0x000fe20000400000 */
[----:B------:R0:W-:Y:S01]  /*9300*/  @P1 STG.E.U16 desc[UR36][R4.64+0xe2], R145 ;  /* 0x0000e29104001986 */ /* 0x0001e2000c101524 */
[----:B------:R-:W-:Y:S01]  /*9310*/  IADD3 R12, P1, P2, R7, R8, R21 ;  /* 0x00000008070c7210 */ /* 0x000fe20007a3e015 */
[-C--:B------:R-:W-:Y:S01]  /*9320*/  FMUL R47, R47, R154.reuse ;  /* 0x0000009a2f2f7220 */ /* 0x080fe20000400000 */
[----:B------:R-:W-:Y:S01]  /*9330*/  F2FP.F16.F32.PACK_AB R41, RZ, R41 ;  /* 0x00000029ff29723e */ /* 0x000fe200000000ff */
[-C--:B------:R-:W-:Y:S01]  /*9340*/  FMUL R48, R48, R154.reuse ;  /* 0x0000009a30307220 */ /* 0x080fe20000400000 */
[----:B------:R-:W-:Y:S01]  /*9350*/  IADD3.X R13, R6, R9, R15, P1, P2 ;  /* 0x00000009060d7210 */ /* 0x000fe20000fe440f */
[-C--:B------:R-:W-:Y:S01]  /*9360*/  FMUL R49, R49, R154.reuse ;  /* 0x0000009a31317220 */ /* 0x080fe20000400000 */
[C---:B------:R-:W-:Y:S01]  /*9370*/  ISETP.GT.AND P1, PT, R3.reuse, 0x80, PT ;  /* 0x000000800300780c */ /* 0x040fe20003f24270 */
[-C--:B------:R-:W-:Y:S01]  /*9380*/  FMUL R50, R50, R154.reuse ;  /* 0x0000009a32327220 */ /* 0x080fe20000400000 */
[----:B------:R-:W-:Y:S01]  /*9390*/  ISETP.GT.AND P2, PT, R3, 0x88, PT ;  /* 0x000000880300780c */ /* 0x000fe20003f44270 */
[----:B------:R-:W-:Y:S01]  /*93a0*/  FMUL R51, R51, R154 ;  /* 0x0000009a33337220 */ /* 0x000fe20000400000 */
[----:B------:R-:W-:Y:S01]  /*93b0*/  F2FP.F16.F32.PACK_AB R42, RZ, R42 ;  /* 0x0000002aff2a723e */ /* 0x000fe200000000ff */
[----:B0-----:R-:W-:Y:S01]  /*93c0*/  @P5 IMAD.MOV.U32 R4, RZ, RZ, R10 ;  /* 0x000000ffff045224 */ /* 0x001fe200078e000a */
[----:B------:R-:W-:Y:S01]  /*93d0*/  F2FP.F16.F32.PACK_AB R43, RZ, R43 ;  /* 0x0000002bff2b723e */ /* 0x000fe200000000ff */
[----:B------:R-:W-:Y:S01]  /*93e0*/  @P5 IMAD.MOV.U32 R5, RZ, RZ, R11 ;  /* 0x000000ffff055224 */ /* 0x000fe200078e000b */
[----:B------:R-:W-:Y:S01]  /*93f0*/  F2FP.F16.F32.PACK_AB R44, RZ, R44 ;  /* 0x0000002cff2c723e */ /* 0x000fe200000000ff */
[-C--:B------:R-:W-:Y:S01]  /*9400*/  FMUL R52, R52, R154.reuse ;  /* 0x0000009a34347220 */ /* 0x080fe20000400000 */
[----:B------:R-:W-:Y:S01]  /*9410*/  F2FP.F16.F32.PACK_AB R45, RZ, R45 ;  /* 0x0000002dff2d723e */ /* 0x000fe200000000ff */
[-C--:B------:R-:W-:Y:S01]  /*9420*/  FMUL R53, R53, R154.reuse ;  /* 0x0000009a35357220 */ /* 0x080fe20000400000 */
[----:B------:R0:W-:Y:S01]  /*9430*/  @P5 STG.E.U16 desc[UR36][R4.64+0xe0], R146 ;  /* 0x0000e09204005986 */ /* 0x0001e2000c101524 */
[----:B------:R-:W-:Y:S01]  /*9440*/  ISETP.GT.AND P5, PT, R0, 0x78, P3 ;  /* 0x000000780000780c */ /* 0x000fe20001fa4270 */
[-C--:B------:R-:W-:Y:S01]  /*9450*/  FMUL R54, R54, R154.reuse ;  /* 0x0000009a36367220 */ /* 0x080fe20000400000 */
[C---:B------:R-:W-:Y:S01]  /*9460*/  ISETP.GT.AND P3, PT, R0.reuse, 0x79, P3 ;  /* 0x000000790000780c */ /* 0x040fe20001f64270 */
[----:B------:R-:W-:Y:S01]  /*9470*/  @P4 STG.E.U16 desc[UR36][R10.64+0xe2], R147 ;  /* 0x0000e2930a004986 */ /* 0x000fe2000c101524 */
[C---:B------:R-:W-:Y:S01]  /*9480*/  ISETP.GT.AND P4, PT, R0.reuse, 0x78, P0 ;  /* 0x000000780000780c */ /* 0x040fe20000784270 */
[-C--:B------:R-:W-:Y:S01]  /*9490*/  FMUL R55, R55, R154.reuse ;  /* 0x0000009a37377220 */ /* 0x080fe20000400000 */
[----:B------:R-:W-:Y:S01]  /*94a0*/  ISETP.GT.AND P0, PT, R0, 0x79, P0 ;  /* 0x000000790000780c */ /* 0x000fe20000704270 */
[----:B------:R-:W-:Y:S01]  /*94b0*/  FMUL R56, R56, R154 ;  /* 0x0000009a38387220 */ /* 0x000fe20000400000 */
[----:B------:R-:W-:Y:S01]  /*94c0*/  F2FP.F16.F32.PACK_AB R46, RZ, R46 ;  /* 0x0000002eff2e723e */ /* 0x000fe200000000ff */
[-C--:B------:R-:W-:Y:S01]  /*94d0*/  FMUL R57, R57, R154.reuse ;  /* 0x0000009a39397220 */ /* 0x080fe20000400000 */
[----:B------:R-:W-:Y:S01]  /*94e0*/  F2FP.F16.F32.PACK_AB R47, RZ, R47 ;  /* 0x0000002fff2f723e */ /* 0x000fe200000000ff */
[----:B------:R-:W-:Y:S01]  /*94f0*/  FMUL R58, R58, R154 ;  /* 0x0000009a3a3a7220 */ /* 0x000fe20000400000 */
[----:B------:R-:W-:Y:S01]  /*9500*/  F2FP.F16.F32.PACK_AB R48, RZ, R48 ;  /* 0x00000030ff30723e */ /* 0x000fe200000000ff */
[----:B------:R-:W-:Y:S01]  /*9510*/  @P5 STG.E.U16 desc[UR36][R8.64+0xf0], R148 ;  /* 0x0000f09408005986 */ /* 0x000fe2000c101524 */
[----:B0-----:R-:W-:Y:S01]  /*9520*/  IADD3 R4, P5, R21, R8, RZ ;  /* 0x0000000815047210 */ /* 0x001fe20007fbe0ff */
[-C--:B------:R-:W-:Y:S01]  /*9530*/  FMUL R59, R59, R154.reuse ;  /* 0x0000009a3b3b7220 */ /* 0x080fe20000400000 */
[----:B------:R-:W-:Y:S01]  /*9540*/  F2FP.F16.F32.PACK_AB R49, RZ, R49 ;  /* 0x00000031ff31723e */ /* 0x000fe200000000ff */
[----:B------:R0:W-:Y:S01]  /*9550*/  @P3 STG.E.U16 desc[UR36][R8.64+0xf2], R149 ;  /* 0x0000f29508003986 */ /* 0x0001e2000c101524 */
[----:B------:R-:W-:Y:S01]  /*9560*/  IADD3.X R5, R15, R9, RZ, P5, !PT ;  /* 0x000000090f057210 */ /* 0x000fe20002ffe4ff */
[-C--:B------:R-:W-:Y:S01]  /*9570*/  FMUL R60, R60, R154.reuse ;  /* 0x0000009a3c3c7220 */ /* 0x080fe20000400000 */
[C---:B------:R-:W-:Y:S01]  /*9580*/  ISETP.GT.AND P3, PT, R0.reuse, RZ, P1 ;  /* 0x000000ff0000720c */ /* 0x040fe20000f64270 */
[----:B------:R-:W-:Y:S01]  /*9590*/  @P4 STG.E.U16 desc[UR36][R10.64+0xf0], R150 ;  /* 0x0000f0960a004986 */ /* 0x000fe2000c101524 */
[C---:B------:R-:W-:Y:S01]  /*95a0*/  ISETP.GT.AND P4, PT, R0.reuse, 0x1, P1 ;  /* 0x000000010000780c */ /* 0x040fe20000f84270 */
[-C--:B------:R-:W-:Y:S01]  /*95b0*/  FMUL R61, R61, R154.reuse ;  /* 0x0000009a3d3d7220 */ /* 0x080fe20000400000 */
[C---:B------:R-:W-:Y:S01]  /*95c0*/  ISETP.GT.AND P5, PT, R0.reuse, RZ, P2 ;  /* 0x000000ff0000720c */ /* 0x040fe200017a4270 */
        /* <DEDUP_REMOVED lines=10> */
[----:B------:R-:W-:Y:S01]  /*9670*/  FMUL R65, R65, R154 ;  /* 0x0000009a41417220 */ /* 0x000fe20000400000 */
[----:B------:R-:W-:Y:S01]  /*9680*/  F2FP.F16.F32.PACK_AB R53, RZ, R53 ;  /* 0x00000035ff35723e */ /* 0x000fe200000000ff */
[----:B------:R-:W-:Y:S01]  /*9690*/  @P4 STG.E.U16 desc[UR36][R4.64+0x2], R25 ;  /* 0x0000021904004986 */ /* 0x000fe2000c101524 */
[----:B------:R-:W-:Y:S01]  /*96a0*/  IADD3 R14, P4, R7, R4, RZ ;  /* 0x00000004070e7210 */ /* 0x000fe20007f9e0ff */
[--C-:B------:R-:W-:Y:S01]  /*96b0*/  IMAD.X R9, R6, 0x1, R5.reuse, P3 ;  /* 0x0000000106097824 */ /* 0x100fe200018e0605 */
[----:B------:R-:W-:Y:S01]  /*96c0*/  ISETP.GT.AND P3, PT, R0, 0x9, P2 ;  /* 0x000000090000780c */ /* 0x000fe20001764270 */
[----:B------:R-:W-:Y:S01]  /*96d0*/  FMUL R66, R66, R154 ;  /* 0x0000009a42427220 */ /* 0x000fe20000400000 */
[----:B------:R-:W-:Y:S01]  /*96e0*/  F2FP.F16.F32.PACK_AB R54, RZ, R54 ;  /* 0x00000036ff36723e */ /* 0x000fe200000000ff */
[----:B------:R-:W-:Y:S01]  /*96f0*/  IMAD.X R15, R6, 0x1, R5, P4 ;  /* 0x00000001060f7824 */ /* 0x000fe200020e0605 */
[----:B------:R-:W-:Y:S01]  /*9700*/  ISETP.GT.AND P4, PT, R0, 0x8, P1 ;  /* 0x000000080000780c */ /* 0x000fe20000f84270 */
[-C--:B------:R-:W-:Y:S01]  /*9710*/  FMUL R67, R67, R154.reuse ;  /* 0x0000009a43437220 */ /* 0x080fe20000400000 */
[----:B------:R-:W-:Y:S01]  /*9720*/  F2FP.F16.F32.PACK_AB R55, RZ, R55 ;  /* 0x00000037ff37723e */ /* 0x000fe200000000ff */
[-C--:B------:R-:W-:Y:S01]  /*9730*/  FMUL R68, R68, R154.reuse ;  /* 0x0000009a44447220 */ /* 0x080fe20000400000 */
        /* <DEDUP_REMOVED lines=8> */
[-C--:B------:R-:W-:Y:S01]  /*97c0*/  FMUL R71, R71, R154.reuse ;  /* 0x0000009a47477220 */ /* 0x080fe20000400000 */
[----:B------:R-:W-:Y:S01]  /*97d0*/  @P4 STG.E.U16 desc[UR36][R4.64+0x10], R28 ;  /* 0x0000101c04004986 */ /* 0x000fe2000c101524 */
[----:B------:R-:W-:Y:S01]  /*97e0*/  ISETP.GT.AND P4, PT, R0, 0x10, P1 ;  /* 0x000000100000780c */ /* 0x000fe20000f84270 */
[----:B------:R-:W-:Y:S01]  /*97f0*/  FMUL R72, R72, R154 ;  /* 0x0000009a48487220 */ /* 0x000fe20000400000 */
[----:B------:R-:W-:Y:S01]  /*9800*/  F2FP.F16.F32.PACK_AB R58, RZ, R58 ;  /* 0x0000003aff3a723e */ /* 0x000fe200000000ff */
[-C--:B------:R-:W-:Y:S01]  /*9810*/  FMUL R73, R73, R154.reuse ;  /* 0x0000009a49497220 */ /* 0x080fe20000400000 */
        /* <DEDUP_REMOVED lines=18> */
[--C-:B------:R-:W-:Y:S01]  /*9940*/  @P0 IMAD.MOV.U32 R6, RZ, RZ, R12.reuse ;  /* 0x000000ffff060224 */ /* 0x100fe200078e000c */
[----:B------:R-:W-:Y:S01]  /*9950*/  F2FP.F16.F32.PACK_AB R63, RZ, R63 ;  /* 0x0000003fff3f723e */ /* 0x000fe200000000ff */
[--C-:B------:R-:W-:Y:S01]  /*9960*/  @P0 IMAD.MOV.U32 R7, RZ, RZ, R13.reuse ;  /* 0x000000ffff070224 */ /* 0x100fe200078e000d */
[----:B------:R-:W-:Y:S01]  /*9970*/  F2FP.F16.F32.PACK_AB R64, RZ, R64 ;  /* 0x00000040ff40723e */ /* 0x000fe200000000ff */
[-C--:B------:R-:W-:Y:S01]  /*9980*/  FMUL R78, R78, R154.reuse ;  /* 0x0000009a4e4e7220 */ /* 0x080fe20000400000 */
[----:B------:R-:W-:Y:S01]  /*9990*/  F2FP.F16.F32.PACK_AB R65, RZ, R65 ;  /* 0x00000041ff41723e */ /* 0x000fe200000000ff */
[-C--:B------:R-:W-:Y:S01]  /*99a0*/  FMUL R79, R79, R154.reuse ;  /* 0x0000009a4f4f7220 */ /* 0x080fe20000400000 */
[----:B------:R0:W-:Y:S01]  /*99b0*/  @P0 STG.E.U16 desc[UR36][R6.64+0x20], R34 ;  /* 0x0000202206000986 */ /* 0x0001e2000c101524 */
        /* <DEDUP_REMOVED lines=19> */
[C---:B------:R-:W-:Y:S01]  /*9af0*/  ISETP.GT.AND P3, PT, R0.reuse, 0x19, P2 ;  /* 0x000000190000780c */ /* 0x040fe20001764270 */
[----:B------:R-:W-:Y:S01]  /*9b00*/  FMUL R87, R87, R154 ;  /* 0x0000009a57577220 */ /* 0x000fe20000400000 */
[----:B------:R-:W-:Y:S01]  /*9b10*/  F2FP.F16.F32.PACK_AB R74, RZ, R74 ;  /* 0x0000004aff4a723e */ /* 0x000fe200000000ff */
[----:B------:R-:W-:Y:S01]  /*9b20*/  @P4 STG.E.U16 desc[UR36][R4.64+0x30], R36 ;  /* 0x0000302404004986 */ /* 0x000fe2000c101524 */
[----:B------:R-:W-:-:S02]  /*9b30*/  ISETP.GT.AND P4, PT, R0, 0x20, P1 ;  /* 0x000000200000780c */ /* 0x000fc40000f84270 */
[----:B------:R-:W-:Y:S01]  /*9b40*/  F2FP.F16.F32.PACK_AB R75, RZ, R75 ;  /* 0x0000004bff4b723e */ /* 0x000fe200000000ff */
[----:B------:R-:W-:Y:S01]  /*9b50*/  @P5 STG.E.U16 desc[UR36][R4.64+0x32], R37 ;  /* 0x0000322504005986 */ /* 0x000fe2000c101524 */
[C---:B------:R-:W-:Y:S02]  /*9b60*/  ISETP.GT.AND P5, PT, R0.reuse, 0x21, P1 ;  /* 0x000000210000780c */ /* 0x040fe40000fa4270 */
[----:B------:R-:W-:Y:S01]  /*9b70*/  F2FP.F16.F32.PACK_AB R76, RZ, R76 ;  /* 0x0000004cff4c723e */ /* 0x000fe200000000ff */
[----:B0-----:R-:W-:Y:S01]  /*9b80*/  @P0 IMAD.MOV.U32 R7, RZ, RZ, R13 ;  /* 0x000000ffff070224 */ /* 0x001fe200078e000d */
[----:B------:R-:W-:Y:S02]  /*9b90*/  @P0 MOV R6, R12 ;  /* 0x0000000c00060202 */ /* 0x000fe40000000f00 */
[----:B------:R-:W-:Y:S02]  /*9ba0*/  F2FP.F16.F32.PACK_AB R77, RZ, R77 ;  /* 0x0000004dff4d723e */ /* 0x000fe400000000ff */
[----:B------:R-:W-:Y:S01]  /*9bb0*/  F2FP.F16.F32.PACK_AB R78, RZ, R78 ;  /* 0x0000004eff4e723e */ /* 0x000fe200000000ff */
[----:B------:R0:W-:Y:S01]  /*9bc0*/  @P0 STG.E.U16 desc[UR36][R6.64+0x30], R38 ;  /* 0x0000302606000986 */ /* 0x0001e2000c101524 */
[----:B------:R-:W-:-:S02]  /*9bd0*/  ISETP.GT.AND P0, PT, R0, 0x20, P2 ;  /* 0x000000200000780c */ /* 0x000fc40001704270 */
[----:B------:R-:W-:Y:S02]  /*9be0*/  F2FP.F16.F32.PACK_AB R79, RZ, R79 ;  /* 0x0000004fff4f723e */ /* 0x000fe400000000ff */
[----:B------:R-:W-:Y:S02]  /*9bf0*/  F2FP.F16.F32.PACK_AB R80, RZ, R80 ;  /* 0x00000050ff50723e */ /* 0x000fe400000000ff */
[----:B------:R-:W-:Y:S02]  /*9c00*/  F2FP.F16.F32.PACK_AB R81, RZ, R81 ;  /* 0x00000051ff51723e */ /* 0x000fe400000000ff */
[----:B------:R-:W-:Y:S02]  /*9c10*/  F2FP.F16.F32.PACK_AB R82, RZ, R82 ;  /* 0x00000052ff52723e */ /* 0x000fe400000000ff */
[----:B------:R-:W-:Y:S01]  /*9c20*/  F2FP.F16.F32.PACK_AB R83, RZ, R83 ;  /* 0x00000053ff53723e */ /* 0x000fe200000000ff */
[----:B0-----:R-:W-:Y:S01]  /*9c30*/  @P3 IMAD.MOV.U32 R6, RZ, RZ, R12 ;  /* 0x000000ffff063224 */ /* 0x001fe200078e000c */
[----:B------:R-:W-:Y:S01]  /*9c40*/  F2FP.F16.F32.PACK_AB R84, RZ, R84 ;  /* 0x00000054ff54723e */ /* 0x000fe200000000ff */
[----:B------:R-:W-:Y:S01]  /*9c50*/  @P3 IMAD.MOV.U32 R7, RZ, RZ, R13 ;  /* 0x000000ffff073224 */ /* 0x000fe200078e000d */
[----:B------:R-:W-:-:S02]  /*9c60*/  F2FP.F16.F32.PACK_AB R85, RZ, R85 ;  /* 0x00000055ff55723e */ /* 0x000fc400000000ff */
[----:B------:R-:W-:Y:S02]  /*9c70*/  F2FP.F16.F32.PACK_AB R86, RZ, R86 ;  /* 0x00000056ff56723e */ /* 0x000fe400000000ff */
[----:B------:R0:W-:Y:S01]  /*9c80*/  @P3 STG.E.U16 desc[UR36][R6.64+0x32], R39 ;  /* 0x0000322706003986 */ /* 0x0001e2000c101524 */
[C---:B------:R-:W-:Y:S02]  /*9c90*/  ISETP.GT.AND P3, PT, R0.reuse, 0x21, P2 ;  /* 0x000000210000780c */ /* 0x040fe40001764270 */
[----:B------:R-:W-:Y:S01]  /*9ca0*/  F2FP.F16.F32.PACK_AB R87, RZ, R87 ;  /* 0x00000057ff57723e */ /* 0x000fe200000000ff */
[----:B------:R-:W-:Y:S01]  /*9cb0*/  @P4 STG.E.U16 desc[UR36][R4.64+0x40], R40 ;  /* 0x0000402804004986 */ /* 0x000fe2000c101524 */
[----:B------:R-:W-:-:S03]  /*9cc0*/  ISETP.GT.AND P4, PT, R0, 0x28, P1 ;  /* 0x000000280000780c */ /* 0x000fc60000f84270 */
[----:B------:R-:W-:Y:S01]  /*9cd0*/  @P5 STG.E.U16 desc[UR36][R4.64+0x42], R41 ;  /* 0x0000422904005986 */ /* 0x000fe2000c101524 */
[----:B------:R-:W-:Y:S01]  /*9ce0*/  ISETP.GT.AND P5, PT, R0, 0x29, P1 ;  /* 0x000000290000780c */ /* 0x000fe20000fa4270 */
[----:B0-----:R-:W-:Y:S02]  /*9cf0*/  @P0 IMAD.MOV.U32 R6, RZ, RZ, R12 ;  /* 0x000000ffff060224 */ /* 0x001fe400078e000c */
[----:B------:R-:W-:-:S05]  /*9d00*/  @P0 IMAD.MOV.U32 R7, RZ, RZ, R13 ;  /* 0x000000ffff070224 */ /* 0x000fca00078e000d */
[----:B------:R0:W-:Y:S01]  /*9d10*/  @P0 STG.E.U16 desc[UR36][R6.64+0x40], R42 ;  /* 0x0000402a06000986 */ /* 0x0001e2000c101524 */
[----:B------:R-:W-:Y:S01]  /*9d20*/  ISETP.GT.AND P0, PT, R0, 0x28, P2 ;  /* 0x000000280000780c */ /* 0x000fe20001704270 */
[----:B0-----:R-:W-:Y:S01]  /*9d30*/  @P3 IMAD.MOV.U32 R6, RZ, RZ, R12 ;  /* 0x000000ffff063224 */ /* 0x001fe200078e000c */
[----:B------:R-:W-:-:S05]  /*9d40*/  @P3 MOV R7, R13 ;  /* 0x0000000d00073202 */ /* 0x000fca0000000f00 */
[----:B------:R0:W-:Y:S01]  /*9d50*/  @P3 STG.E.U16 desc[UR36][R6.64+0x42], R43 ;  /* 0x0000422b06003986 */ /* 0x0001e2000c101524 */
[----:B------:R-:W-:-:S03]  /*9d60*/  ISETP.GT.AND P3, PT, R0, 0x29, P2 ;  /* 0x000000290000780c */ /* 0x000fc60001764270 */
        /* <DEDUP_REMOVED lines=8> */
[----:B0-----:R-:W-:Y:S02]  /*9df0*/  @P3 IMAD.MOV.U32 R6, RZ, RZ, R12 ;  /* 0x000000ffff063224 */ /* 0x001fe400078e000c */
[----:B------:R-:W-:-:S05]  /*9e00*/  @P3 IMAD.MOV.U32 R7, RZ, RZ, R13 ;  /* 0x000000ffff073224 */ /* 0x000fca00078e000d */
        /* <DEDUP_REMOVED lines=9> */
[----:B------:R-:W-:Y:S02]  /*9ea0*/  ISETP.GT.AND P0, PT, R0, 0x38, P2 ;  /* 0x000000380000780c */ /* 0x000fe40001704270 */
[----:B0-----:R-:W-:Y:S01]  /*9eb0*/  @P3 MOV R6, R12 ;  /* 0x0000000c00063202 */ /* 0x001fe20000000f00 */
        /* <DEDUP_REMOVED lines=19> */
[----:B0-----:R-:W-:Y:S01]  /*9ff0*/  @P0 IMAD.MOV.U32 R6, RZ, RZ, R12 ;  /* 0x000000ffff060224 */ /* 0x001fe200078e000c */
[----:B------:R-:W-:-:S05]  /*a000*/  @P0 MOV R7, R13 ;  /* 0x0000000d00070202 */ /* 0x000fca0000000f00 */
        /* <DEDUP_REMOVED lines=21> */
[----:B------:R-:W-:Y:S02]  /*a160*/  ISETP.GT.AND P5, PT, R0, 0x59, P1 ;  /* 0x000000590000780c */ /* 0x000fe40000fa4270 */
[----:B0-----:R-:W-:Y:S01]  /*a170*/  @P0 MOV R6, R12 ;  /* 0x0000000c00060202 */ /* 0x001fe20000000f00 */
        /* <DEDUP_REMOVED lines=42> */
[C---:B------:R-:W-:Y:S02]  /*a420*/  ISETP.GT.AND P3, PT, R0.reuse, 0x78, P1 ;  /* 0x000000780000780c */ /* 0x040fe40000f64270 */
[C---:B------:R-:W-:Y:S01]  /*a430*/  ISETP.GT.AND P1, PT, R0.reuse, 0x79, P1 ;  /* 0x000000790000780c */ /* 0x040fe20000f24270 */
[----:B------:R-:W-:Y:S01]  /*a440*/  @P4 STG.E.U16 desc[UR36][R4.64+0xe0], R80 ;  /* 0x0000e05004004986 */ /* 0x000fe2000c101524 */
[----:B------:R-:W-:-:S03]  /*a450*/  ISETP.GT.AND P4, PT, R0, 0x71, P2 ;  /* 0x000000710000780c */ /* 0x000fc60001784270 */
[----:B------:R-:W-:Y:S01]  /*a460*/  @P5 STG.E.U16 desc[UR36][R4.64+0xe2], R81 ;  /* 0x0000e25104005986 */ /* 0x000fe2000c101524 */
[C---:B------:R-:W-:Y:S02]  /*a470*/  ISETP.GT.AND P5, PT, R0.reuse, 0x78, P2 ;  /* 0x000000780000780c */ /* 0x040fe400017a4270 */
[----:B------:R-:W-:Y:S01]  /*a480*/  ISETP.GT.AND P2, PT, R0, 0x79, P2 ;  /* 0x000000790000780c */ /* 0x000fe20001744270 */
[----:B0-----:R-:W-:Y:S02]  /*a490*/  @P0 IMAD.MOV.U32 R6, RZ, RZ, R12 ;  /* 0x000000ffff060224 */ /* 0x001fe400078e000c */
[----:B------:R-:W-:-:S05]  /*a4a0*/  @P0 IMAD.MOV.U32 R7, RZ, RZ, R13 ;  /* 0x000000ffff070224 */ /* 0x000fca00078e000d */
[----:B------:R0:W-:Y:S02]  /*a4b0*/  @P0 STG.E.U16 desc[UR36][R6.64+0xe0], R82 ;  /* 0x0000e05206000986 */ /* 0x0001e4000c101524 */
[----:B0-----:R-:W-:Y:S02]  /*a4c0*/  @P4 IMAD.MOV.U32 R6, RZ, RZ, R12 ;  /* 0x000000ffff064224 */ /* 0x001fe400078e000c */
[----:B------:R-:W-:-:S05]  /*a4d0*/  @P4 IMAD.MOV.U32 R7, RZ, RZ, R13 ;  /* 0x000000ffff074224 */ /* 0x000fca00078e000d */
[----:B------:R-:W-:Y:S04]  /*a4e0*/  @P4 STG.E.U16 desc[UR36][R6.64+0xe2], R83 ;  /* 0x0000e25306004986 */ /* 0x000fe8000c101524 */
[----:B------:R-:W-:Y:S04]  /*a4f0*/  @P3 STG.E.U16 desc[UR36][R4.64+0xf0], R84 ;  /* 0x0000f05404003986 */ /* 0x000fe8000c101524 */
[----:B------:R0:W-:Y:S02]  /*a500*/  @P1 STG.E.U16 desc[UR36][R4.64+0xf2], R85 ;  /* 0x0000f25504001986 */ /* 0x0001e4000c101524 */
[----:B0-----:R-:W-:Y:S01]  /*a510*/  @P5 IMAD.MOV.U32 R4, RZ, RZ, R12 ;  /* 0x000000ffff045224 */ /* 0x001fe200078e000c */
[----:B------:R-:W-:-:S05]  /*a520*/  @P5 MOV R5, R13 ;  /* 0x0000000d00055202 */ /* 0x000fca0000000f00 */
[----:B------:R0:W-:Y:S04]  /*a530*/  @P5 STG.E.U16 desc[UR36][R4.64+0xf0], R86 ;  /* 0x0000f05604005986 */ /* 0x0001e8000c101524 */
[----:B------:R0:W-:Y:S02]  /*a540*/  @P2 STG.E.U16 desc[UR36][R12.64+0xf2], R87 ;  /* 0x0000f2570c002986 */ /* 0x0001e4000c101524 */
.L_x_280:
[----:B------:R-:W-:Y:S05]  /*a550*/  BSYNC B0 ;  /* 0x0000000000007941 */ /* 0x000fea0003800000 */
.L_x_28:
[----:B------:R-:W-:Y:S01]  /*a560*/  ULDC UR4, c[0x0][0xc] ;  /* 0x0000030000047ab9 */ /* 0x000fe20000000800 */
[----:B------:R-:W-:Y:S01]  /*a570*/  ULDC UR5, c[0x0][0x10] ;  /* 0x0000040000057ab9 */ /* 0x000fe20000000800 */
[----:B0-----:R-:W0:Y:S01]  /*a580*/  LDC R3, c[0x0][0x14] ;  /* 0x00000500ff037b82 */ /* 0x001e220000000800 */
[----:B------:R-:W-:Y:S01]  /*a590*/  UIMAD.WIDE.U32 UR4, UR4, UR5, URZ ;  /* 0x00000005040472a5 */ /* 0x000fe2000f8e003f */
[----:B------:R-:W-:Y:S01]  /*a5a0*/  PRMT R0, RZ, 0x7610, R0 ;  /* 0x00007610ff007816 */ /* 0x000fe20000000000 */
[----:B------:R-:W-:Y:S02]  /*a5b0*/  IMAD.MOV.U32 R153, RZ, RZ, -0x1 ;  /* 0xffffffffff997424 */ /* 0x000fe400078e00ff */
[----:B------:R-:W-:Y:S02]  /*a5c0*/  IMAD.MOV.U32 R23, RZ, RZ, -0x1 ;  /* 0xffffffffff177424 */ /* 0x000fe400078e00ff */
[----:B0-----:R-:W-:-:S04]  /*a5d0*/  IMAD.WIDE.U32 R16, R3, UR4, R16 ;  /* 0x0000000403107c25 */ /* 0x001fc8000f8e0010 */
[----:B------:R-:W-:Y:S01]  /*a5e0*/  IMAD R3, R3, UR5, RZ ;  /* 0x0000000503037c24 */ /* 0x000fe2000f8e02ff */
[----:B------:R-:W-:Y:S02]  /*a5f0*/  ULDC.64 UR4, c[0x0][0x650] ;  /* 0x0001940000047ab9 */ /* 0x000fe40000000a00 */
[----:B------:R-:W-:Y:S01]  /*a600*/  ISETP.GE.U32.AND P0, PT, R16, UR4, PT ;  /* 0x0000000410007c0c */ /* 0x000fe2000bf06070 */
[----:B------:R-:W-:-:S05]  /*a610*/  IMAD.IADD R17, R17, 0x1, R3 ;  /* 0x0000000111117824 */ /* 0x000fca00078e0203 */
[----:B------:R-:W-:-:S13]  /*a620*/  ISETP.GE.U32.AND.EX P0, PT, R17, UR5, PT, P0 ;  /* 0x0000000511007c0c */ /* 0x000fda000bf06100 */
[----:B------:R-:W-:Y:S05]  /*a630*/  @P0 BRA `(.L_x_281) ;  /* 0x0000000400640947 */ /* 0x000fea0003800000 */
[----:B------:R-:W0:Y:S01]  /*a640*/  S2R R12, SR_CTAID.X ;  /* 0x00000000000c7919 */ /* 0x000e220000002500 */
[----:B-12---:R-:W1:Y:S01]  /*a650*/  LDC.64 R10, c[0x0][0x628] ;  /* 0x00018a00ff0a7b82 */ /* 0x006e620000000a00 */
[----:B------:R-:W-:Y:S01]  /*a660*/  ULDC UR4, c[0x0][0x150] ;  /* 0x0000540000047ab9 */ /* 0x000fe20000000800 */
[----:B------:R-:W-:Y:S01]  /*a670*/  IMAD.MOV.U32 R8, RZ, RZ, R16 ;  /* 0x000000ffff087224 */ /* 0x000fe200078e0010 */
[----:B------:R-:W2:Y:S01]  /*a680*/  S2R R24, SR_CTAID.Y ;  /* 0x0000000000187919 */ /* 0x000ea20000002600 */
[----:B------:R-:W-:-:S04]  /*a690*/  IMAD.MOV.U32 R9, RZ, RZ, R17 ;  /* 0x000000ffff097224 */ /* 0x000fc800078e0011 */
[----:B------:R-:W2:Y:S08]  /*a6a0*/  LDC R21, c[0x0][0x144] ;  /* 0x00005100ff157b82 */ /* 0x000eb00000000800 */
[----:B------:R-:W2:Y:S08]  /*a6b0*/  LDC R0, c[0x0][0x630] ;  /* 0x00018c00ff007b82 */ /* 0x000eb00000000800 */
[----:B------:R-:W2:Y:S01]  /*a6c0*/  LDC.64 R14, c[0x0][0x620] ;  /* 0x00018800ff0e7b82 */ /* 0x000ea20000000a00 */
[----:B-1----:R-:W-:-:S04]  /*a6d0*/  ISETP.NE.U32.AND P0, PT, R10, RZ, PT ;  /* 0x000000ff0a00720c */ /* 0x002fc80003f05070 */
[----:B------:R-:W-:Y:S02]  /*a6e0*/  ISETP.NE.AND.EX P0, PT, R11, RZ, PT, P0 ;  /* 0x000000ff0b00720c */ /* 0x000fe40003f05300 */
[----:B0-----:R-:W-:-:S05]  /*a6f0*/  I2FP.F32.U32 R3, R12 ;  /* 0x0000000c00037245 */ /* 0x001fca0000201000 */
[----:B------:R-:W-:-:S04]  /*a700*/  FMUL R3, R3, UR4 ;  /* 0x0000000403037c20 */ /* 0x000fc80008400000 */
[----:B------:R0:W1:Y:S02]  /*a710*/  F2I.U32.TRUNC.NTZ R20, R3 ;  /* 0x0000000300147305 */ /* 0x000064000020f000 */
[----:B------:R-:W-:Y:S05]  /*a720*/  @!P0 BRA `(.L_x_282) ;  /* 0x0000000000288947 */ /* 0x000fea0003800000 */
[----:B0-----:R-:W0:Y:S02]  /*a730*/  LDC R3, c[0x0][0x634] ;  /* 0x00018d00ff037b82 */ /* 0x001e240000000800 */
[----:B0-----:R-:W-:-:S05]  /*a740*/  IADD3 R3, P0, R16, R3, RZ ;  /* 0x0000000310037210 */ /* 0x001fca0007f1e0ff */
[----:B------:R-:W-:-:S04]  /*a750*/  IMAD.X R13, RZ, RZ, R17, P0 ;  /* 0x000000ffff0d7224 */ /* 0x000fc800000e0611 */
[----:B------:R-:W-:-:S04]  /*a760*/  IMAD.WIDE.U32 R4, R13, R10, RZ ;  /* 0x0000000a0d047225 */ /* 0x000fc800078e00ff */
[----:B------:R-:W-:-:S04]  /*a770*/  IMAD.WIDE.U32 R6, P0, R3, R11, R4 ;  /* 0x0000000b03067225 */ /* 0x000fc80007800004 */
[----:B------:R-:W-:Y:S01]  /*a780*/  IMAD.WIDE.U32 R4, R3, R10, RZ ;  /* 0x0000000a03047225 */ /* 0x000fe200078e00ff */
[----:B------:R-:W-:-:S03]  /*a790*/  IADD3.X R9, RZ, RZ, RZ, P0, !PT ;  /* 0x000000ffff097210 */ /* 0x000fc600007fe4ff */
[----:B------:R-:W-:Y:S01]  /*a7a0*/  IMAD.MOV.U32 R8, RZ, RZ, R7 ;  /* 0x000000ffff087224 */ /* 0x000fe200078e0007 */
[----:B------:R-:W-:-:S05]  /*a7b0*/  IADD3 RZ, P0, R5, R6, RZ ;  /* 0x0000000605ff7210 */ /* 0x000fca0007f1e0ff */
[----:B------:R-:W-:-:S08]  /*a7c0*/  IMAD.WIDE.U32.X R8, R13, R11, R8, P0 ;  /* 0x0000000b0d087225 */ /* 0x000fd000000e0408 */
.L_x_282:
[----:B------:R-:W3:Y:S01]  /*a7d0*/  LDC.64 R28, c[0x0][0x640] ;  /* 0x00019000ff1c7b82 */ /* 0x000ee20000000a00 */
[-CC-:B--2---:R-:W-:Y:S01]  /*a7e0*/  SHF.R.U64 R23, R8, R0.reuse, R9.reuse ;  /* 0x0000000008177219 */ /* 0x184fe20000001209 */
[----:B-1----:R-:W-:Y:S01]  /*a7f0*/  IMAD.MOV R20, RZ, RZ, -R20 ;  /* 0x000000ffff147224 */ /* 0x002fe200078e0a14 */
[----:B------:R-:W-:Y:S01]  /*a800*/  SHF.R.U32.HI R0, RZ, R0, R9 ;  /* 0x00000000ff007219 */ /* 0x000fe20000011609 */
[----:B------:R-:W-:Y:S01]  /*a810*/  ULDC UR4, c[0x0][0x154] ;  /* 0x0000550000047ab9 */ /* 0x000fe20000000800 */
[----:B0-----:R-:W-:Y:S01]  /*a820*/  IADD3 R3, P0, RZ, -R23, RZ ;  /* 0x80000017ff037210 */ /* 0x001fe20007f1e0ff */
[----:B------:R-:W-:Y:S02]  /*a830*/  IMAD R21, R21, R20, R12 ;  /* 0x0000001415157224 */ /* 0x000fe400078e020c */
[----:B------:R-:W0:Y:S01]  /*a840*/  LDC R6, c[0x0][0x618] ;  /* 0x00018600ff067b82 */ /* 0x000e220000000800 */
[----:B------:R-:W-:Y:S02]  /*a850*/  IMAD.MOV.U32 R7, RZ, RZ, 0x1 ;  /* 0x00000001ff077424 */ /* 0x000fe400078e00ff */
[----:B------:R-:W-:-:S04]  /*a860*/  IMAD.X R5, RZ, RZ, ~R0, P0 ;  /* 0x000000ffff057224 */ /* 0x000fc800000e0e00 */
[-C--:B------:R-:W-:Y:S01]  /*a870*/  IMAD R0, R5, R14.reuse, RZ ;  /* 0x0000000e05007224 */ /* 0x080fe200078e02ff */
[----:B------:R-:W1:Y:S01]  /*a880*/  LDC R8, c[0x0][0x608] ;  /* 0x00018200ff087b82 */ /* 0x000e620000000800 */
[----:B------:R-:W-:-:S04]  /*a890*/  IMAD.WIDE.U32 R4, R3, R14, R16 ;  /* 0x0000000e03047225 */ /* 0x000fc800078e0010 */
[----:B------:R-:W-:Y:S01]  /*a8a0*/  IMAD R3, R3, R15, R0 ;  /* 0x0000000f03037224 */ /* 0x000fe200078e0200 */
[----:B------:R-:W-:Y:S02]  /*a8b0*/  I2FP.F32.U32 R0, R24 ;  /* 0x0000001800007245 */ /* 0x000fe40000201000 */
[----:B------:R-:W2:Y:S01]  /*a8c0*/  LDC R26, c[0x0][0x658] ;  /* 0x00019600ff1a7b82 */ /* 0x000ea20000000800 */
[----:B------:R-:W-:Y:S01]  /*a8d0*/  IMAD.IADD R3, R5, 0x1, R3 ;  /* 0x0000000105037824 */ /* 0x000fe200078e0203 */
[----:B---3--:R-:W-:Y:S01]  /*a8e0*/  ISETP.NE.U32.AND P0, PT, R28, RZ, PT ;  /* 0x000000ff1c00720c */ /* 0x008fe20003f05070 */
[----:B------:R-:W-:Y:S01]  /*a8f0*/  FMUL R0, R0, UR4 ;  /* 0x0000000400007c20 */ /* 0x000fe20008400000 */
[----:B------:R-:W-:Y:S02]  /*a900*/  IMAD.MOV.U32 R5, RZ, RZ, -0x1 ;  /* 0xffffffffff057424 */ /* 0x000fe400078e00ff */
[----:B------:R-:W-:Y:S01]  /*a910*/  ISETP.NE.AND.EX P0, PT, R29, RZ, PT, P0 ;  /* 0x000000ff1d00720c */ /* 0x000fe20003f05300 */
[----:B------:R3:W2:Y:S01]  /*a920*/  F2I.U32.TRUNC.NTZ R13, R0 ;  /* 0x00000000000d7305 */ /* 0x0006a2000020f000 */
[----:B------:R-:W3:Y:S01]  /*a930*/  LDC R15, c[0x0][0x148] ;  /* 0x00005200ff0f7b82 */ /* 0x000ee20000000800 */
[----:B0-----:R-:W-:-:S02]  /*a940*/  SHF.R.U64 R12, R4, R6, R3 ;  /* 0x00000006040c7219 */ /* 0x001fc40000001203 */
[----:B------:R-:W-:-:S05]  /*a950*/  SHF.R.U32.HI R3, RZ, R6, R3 ;  /* 0x00000006ff037219 */ /* 0x000fca0000011603 */
[----:B------:R-:W0:Y:S01]  /*a960*/  LDC R20, c[0x0][0x600] ;  /* 0x00018000ff147b82 */ /* 0x000e220000000800 */
[-CC-:B-1----:R-:W-:Y:S02]  /*a970*/  SHF.R.U64 R10, R12, R8.reuse, R3.reuse ;  /* 0x000000080c0a7219 */ /* 0x182fe40000001203 */
[----:B------:R-:W-:-:S05]  /*a980*/  SHF.R.U32.HI R3, RZ, R8, R3 ;  /* 0x00000008ff037219 */ /* 0x000fca0000011603 */
[----:B------:R-:W1:Y:S01]  /*a990*/  LDC R27, c[0x0][0x648] ;  /* 0x00019200ff1b7b82 */ /* 0x000e620000000800 */
[-C--:B--2---:R-:W-:Y:S02]  /*a9a0*/  SHF.L.U32 R4, R5, R26.reuse, RZ ;  /* 0x0000001a05047219 */ /* 0x084fe400000006ff */
[--C-:B------:R-:W-:Y:S02]  /*a9b0*/  SHF.R.U64 R14, R10, R26, R3.reuse ;  /* 0x0000001a0a0e7219 */ /* 0x100fe40000001203 */
[----:B------:R-:W-:Y:S02]  /*a9c0*/  LOP3.LUT R25, RZ, R4, RZ, 0x33, !PT ;  /* 0x00000004ff197212 */ /* 0x000fe400078e33ff */
[-C--:B------:R-:W-:Y:S01]  /*a9d0*/  SHF.R.U32.HI R5, RZ, R26.reuse, R3 ;  /* 0x0000001aff057219 */ /* 0x080fe20000011603 */
[----:B------:R-:W2:Y:S01]  /*a9e0*/  LDC R30, c[0x0][0x638] ;  /* 0x00018e00ff1e7b82 */ /* 0x000ea20000000800 */
[----:B------:R-:W-:Y:S02]  /*a9f0*/  SHF.L.U32 R152, R7, R26, RZ ;  /* 0x0000001a07987219 */ /* 0x000fe400000006ff */
[----:B------:R-:W-:-:S05]  /*aa00*/  MOV R4, R14 ;  /* 0x0000000e00047202 */ /* 0x000fca0000000f00 */
[----:B------:R-:W0:Y:S01]  /*aa10*/  LDC R31, c[0x0][0x610] ;  /* 0x00018400ff1f7b82 */ /* 0x000e220000000800 */
[----:B------:R-:W-:Y:S05]  /*aa20*/  @!P0 BRA `(.L_x_283) ;  /* 0x0000000000288947 */ /* 0x000fea0003800000 */
[----:B------:R-:W4:Y:S02]  /*aa30*/  LDC R3, c[0x0][0x64c] ;  /* 0x00019300ff037b82 */ /* 0x000f240000000800 */
[----:B----4-:R-:W-:-:S05]  /*aa40*/  IADD3 R3, P0, R14, R3, RZ ;  /* 0x000000030e037210 */ /* 0x010fca0007f1e0ff */
        /* <DEDUP_REMOVED lines=8> */
.L_x_283:
[----:B------:R-:W-:Y:S01]  /*aad0*/  ISETP.NE.AND P0, PT, R2, 0x1, PT ;  /* 0x000000010200780c */ /* 0x000fe20003f05270 */
[----:B0-----:R-:W-:Y:S01]  /*aae0*/  VIADD R7, R20, 0xffffffff ;  /* 0xffffffff14077836 */ /* 0x001fe20000000000 */
[----:B-1-3--:R-:W-:Y:S01]  /*aaf0*/  SHF.R.U64 R0, R4, R27, R5 ;  /* 0x0000001b04007219 */ /* 0x00afe20000001205 */
[----:B------:R-:W-:Y:S01]  /*ab00*/  IMAD.MOV R13, RZ, RZ, -R13 ;  /* 0x000000ffff0d7224 */ /* 0x000fe200078e0a0d */
[----:B------:R-:W-:Y:S02]  /*ab10*/  LOP3.LUT R5, R10, R25, RZ, 0xc0, !PT ;  /* 0x000000190a057212 */ /* 0x000fe400078ec0ff */
[----:B------:R-:W-:Y:S01]  /*ab20*/  MOV R4, 0x1 ;  /* 0x0000000100047802 */ /* 0x000fe20000000f00 */
[----:B------:R-:W-:Y:S02]  /*ab30*/  IMAD.MOV R3, RZ, RZ, -R0 ;  /* 0x000000ffff037224 */ /* 0x000fe400078e0a00 */
[----:B------:R-:W-:Y:S01]  /*ab40*/  IMAD R152, R152, R0, R5 ;  /* 0x0000000098987224 */ /* 0x000fe200078e0205 */
[----:B------:R-:W-:Y:S01]  /*ab50*/  LOP3.LUT R5, R12, R7, RZ, 0xc0, !PT ;  /* 0x000000070c057212 */ /* 0x000fe200078ec0ff */
[----:B--2---:R-:W-:-:S02]  /*ab60*/  IMAD R0, R3, R30, R14 ;  /* 0x0000001e03007224 */ /* 0x004fc400078e020e */
[----:B------:R-:W-:Y:S02]  /*ab70*/  @P0 IMAD R21, R15, R13, R24 ;  /* 0x0000000d0f150224 */ /* 0x000fe400078e0218 */
[----:B------:R-:W-:Y:S01]  /*ab80*/  IMAD R3, R0, R20, R5 ;  /* 0x0000001400037224 */ /* 0x000fe200078e0205 */
[----:B------:R-:W-:Y:S01]  /*ab90*/  PRMT R0, R4, 0x7610, R0 ;  /* 0x0000761004007816 */ /* 0x000fe20000000000 */
[----:B------:R-:W-:-:S05]  /*aba0*/  IMAD R152, R152, R31, R21 ;  /* 0x0000001f98987224 */ /* 0x000fca00078e0215 */
[----:B------:R-:W-:Y:S02]  /*abb0*/  SEL R153, R3, R152, !P0 ;  /* 0x0000009803997207 */ /* 0x000fe40004000000 */
[----:B------:R-:W-:-:S07]  /*abc0*/  SEL R152, R152, R3, !P0 ;  /* 0x0000000398987207 */ /* 0x000fce0004000000 */
.L_x_281:
[----:B------:R-:W-:-:S13]  /*abd0*/  LOP3.LUT P0, RZ, R0, 0xff, RZ, 0xc0, !PT ;  /* 0x000000ff00ff7812 */ /* 0x000fda000780c0ff */
[----:B------:R-:W-:Y:S05]  /*abe0*/  @P0 BRA `(.L_x_284) ;  /* 0xffffff6000d80947 */ /* 0x000fea000383ffff */
[----:B------:R-:W-:Y:S05]  /*abf0*/  EXIT ;  /* 0x000000000000794d */ /* 0x000fea0003800000 */
.L_x_3:
[----:B0-----:R-:W-:Y:S01]  /*ac00*/  ULDC.64 UR4, c[0x0][0x650] ;  /* 0x0001940000047ab9 */ /* 0x001fe20000000a00 */
        /* <DEDUP_REMOVED lines=25> */
.L_x_286:
[--C-:B------:R-:W-:Y:S01]  /*ada0*/  SHF.R.U64 R12, R10, R14, R11.reuse ;  /* 0x0000000e0a0c7219 */ /* 0x100fe2000000120b */
[----:B------:R-:W0:Y:S01]  /*adb0*/  LDC R22, c[0x0][0x618] ;  /* 0x00018600ff167b82 */ /* 0x000e220000000800 */
[----:B------:R-:W-:Y:S01]  /*adc0*/  I2FP.F32.U32 R6, R4 ;  /* 0x0000000400067245 */ /* 0x000fe20000201000 */
[----:B------:R-:W-:Y:S01]  /*add0*/  ULDC UR4, c[0x0][0x150] ;  /* 0x0000540000047ab9 */ /* 0x000fe20000000800 */
[----:B------:R-:W-:Y:S02]  /*ade0*/  SHF.R.U32.HI R5, RZ, R14, R11 ;  /* 0x0000000eff057219 */ /* 0x000fe4000001160b */
[----:B------:R-:W-:Y:S01]  /*adf0*/  IADD3 R9, P0, RZ, -R12, RZ ;  /* 0x8000000cff097210 */ /* 0x000fe20007f1e0ff */
[----:B------:R-:W-:Y:S01]  /*ae00*/  FMUL R11, R6, UR4 ;  /* 0x00000004060b7c20 */ /* 0x000fe20008400000 */
[----:B------:R-:W-:Y:S01]  /*ae10*/  ULDC UR4, c[0x0][0x154] ;  /* 0x0000550000047ab9 */ /* 0x000fe20000000800 */
[----:B------:R-:W1:Y:S02]  /*ae20*/  LDC.64 R24, c[0x0][0x640] ;  /* 0x00019000ff187b82 */ /* 0x000e640000000a00 */
[----:B------:R-:W-:-:S02]  /*ae30*/  IMAD.X R5, RZ, RZ, ~R5, P0 ;  /* 0x000000ffff057224 */ /* 0x000fc400000e0e05 */
[----:B------:R-:W2:Y:S01]  /*ae40*/  F2I.U32.TRUNC.NTZ R11, R11 ;  /* 0x0000000b000b7305 */ /* 0x000ea2000020f000 */
[----:B------:R-:W-:-:S03]  /*ae50*/  IMAD.WIDE.U32 R6, R9, R20, R16 ;  /* 0x0000001409067225 */ /* 0x000fc600078e0010 */
[----:B------:R-:W3:Y:S01]  /*ae60*/  LDC R13, c[0x0][0x144] ;  /* 0x00005100ff0d7b82 */ /* 0x000ee20000000800 */
[----:B------:R-:W-:-:S04]  /*ae70*/  IMAD R8, R5, R20, RZ ;  /* 0x0000001405087224 */ /* 0x000fc800078e02ff */
[----:B------:R-:W-:Y:S02]  /*ae80*/  IMAD R5, R9, R21, R8 ;  /* 0x0000001509057224 */ /* 0x000fe400078e0208 */
[----:B------:R-:W-:Y:S01]  /*ae90*/  IMAD.MOV.U32 R8, RZ, RZ, -0x1 ;  /* 0xffffffffff087424 */ /* 0x000fe200078e00ff */
[----:B------:R-:W4:Y:S01]  /*aea0*/  LDC R14, c[0x0][0x608] ;  /* 0x00018200ff0e7b82 */ /* 0x000f220000000800 */
[----:B------:R-:W-:Y:S01]  /*aeb0*/  IMAD.IADD R5, R7, 0x1, R5 ;  /* 0x0000000107057824 */ /* 0x000fe200078e0205 */
[----:B------:R-:W-:-:S04]  /*aec0*/  I2FP.F32.U32 R7, R3 ;  /* 0x0000000300077245 */ /* 0x000fc80000201000 */
[-C--:B0-----:R-:W-:Y:S01]  /*aed0*/  SHF.R.U64 R10, R6, R22.reuse, R5 ;  /* 0x00000016060a7219 */ /* 0x081fe20000001205 */
[----:B--2---:R-:W-:Y:S01]  /*aee0*/  IMAD.MOV R6, RZ, RZ, -R11 ;  /* 0x000000ffff067224 */ /* 0x004fe200078e0a0b */
[----:B------:R-:W0:Y:S01]  /*aef0*/  LDC R9, c[0x0][0x658] ;  /* 0x00019600ff097b82 */ /* 0x000e220000000800 */
[----:B-1----:R-:W-:Y:S01]  /*af00*/  ISETP.NE.U32.AND P0, PT, R24, RZ, PT ;  /* 0x000000ff1800720c */ /* 0x002fe20003f05070 */
[----:B------:R-:W-:Y:S01]  /*af10*/  FMUL R7, R7, UR4 ;  /* 0x0000000407077c20 */ /* 0x000fe20008400000 */
[----:B------:R-:W-:Y:S02]  /*af20*/  SHF.R.U32.HI R5, RZ, R22, R5 ;  /* 0x00000016ff057219 */ /* 0x000fe40000011605 */
[----:B------:R-:W-:-:S03]  /*af30*/  ISETP.NE.AND.EX P0, PT, R25, RZ, PT, P0 ;  /* 0x000000ff1900720c */ /* 0x000fc60003f05300 */
[----:B------:R-:W1:Y:S01]  /*af40*/  LDC R20, c[0x0][0x148] ;  /* 0x00005200ff147b82 */ /* 0x000e620000000800 */
[----:B---3--:R-:W-:Y:S02]  /*af50*/  IMAD R23, R13, R6, R4 ;  /* 0x000000060d177224 */ /* 0x008fe400078e0204 */
[----:B------:R-:W-:-:S05]  /*af60*/  IMAD.MOV.U32 R6, RZ, RZ, 0x1 ;  /* 0x00000001ff067424 */ /* 0x000fca00078e00ff */
[----:B------:R-:W2:Y:S01]  /*af70*/  LDC R21, c[0x0][0x600] ;  /* 0x00018000ff157b82 */ /* 0x000ea20000000800 */
[-CC-:B----4-:R-:W-:Y:S02]  /*af80*/  SHF.R.U64 R13, R10, R14.reuse, R5.reuse ;  /* 0x0000000e0a0d7219 */ /* 0x190fe40000001205 */
[----:B------:R-:W-:Y:S02]  /*af90*/  SHF.R.U32.HI R4, RZ, R14, R5 ;  /* 0x0000000eff047219 */ /* 0x000fe40000011605 */
[----:B------:R3:W4:Y:S03]  /*afa0*/  F2I.U32.TRUNC.NTZ R14, R7 ;  /* 0x00000007000e7305 */ /* 0x000726000020f000 */
[----:B------:R-:W1:Y:S01]  /*afb0*/  LDC R26, c[0x0][0x648] ;  /* 0x00019200ff1a7b82 */ /* 0x000e620000000800 */
[-C--:B0-----:R-:W-:Y:S02]  /*afc0*/  SHF.L.U32 R8, R8, R9.reuse, RZ ;  /* 0x0000000908087219 */ /* 0x081fe400000006ff */
[----:B------:R-:W-:-:S02]  /*afd0*/  SHF.R.U64 R15, R13, R9, R4 ;  /* 0x000000090d0f7219 */ /* 0x000fc40000001204 */
[-C--:B------:R-:W-:Y:S02]  /*afe0*/  SHF.R.U32.HI R5, RZ, R9.reuse, R4 ;  /* 0x00000009ff057219 */ /* 0x080fe40000011604 */
[----:B------:R-:W-:Y:S01]  /*aff0*/  SHF.L.U32 R22, R6, R9, RZ ;  /* 0x0000000906167219 */ /* 0x000fe200000006ff */
[----:B------:R-:W0:Y:S01]  /*b000*/  LDC R27, c[0x0][0x638] ;  /* 0x00018e00ff1b7b82 */ /* 0x000e220000000800 */
[----:B------:R-:W-:Y:S02]  /*b010*/  LOP3.LUT R28, RZ, R8, RZ, 0x33, !PT ;  /* 0x00000008ff1c7212 */ /* 0x000fe400078e33ff */
[----:B------:R-:W-:-:S05]  /*b020*/  MOV R4, R15 ;  /* 0x0000000f00047202 */ /* 0x000fca0000000f00 */
        /* <DEDUP_REMOVED lines=12> */
.L_x_287:
[----:B------:R-:W-:Y:S01]  /*b0f0*/  ISETP.NE.AND P0, PT, R2, 0x1, PT ;  /* 0x000000010200780c */ /* 0x000fe20003f05270 */
[----:B--2---:R-:W-:Y:S01]  /*b100*/  VIADD R7, R21, 0xffffffff ;  /* 0xffffffff15077836 */ /* 0x004fe20000000000 */
[----:B-1----:R-:W-:Y:S01]  /*b110*/  SHF.R.U64 R5, R4, R26, R5 ;  /* 0x0000001a04057219 */ /* 0x002fe20000001205 */
[----:B------:R-:W-:Y:S01]  /*b120*/  IMAD.MOV R14, RZ, RZ, -R14 ;  /* 0x000000ffff0e7224 */ /* 0x000fe200078e0a0e */
[----:B------:R-:W-:Y:S01]  /*b130*/  LOP3.LUT R4, R13, R28, RZ, 0xc0, !PT ;  /* 0x0000001c0d047212 */ /* 0x000fe200078ec0ff */
[----:B------:R-:W-:Y:S01]  /*b140*/  IMAD.MOV.U32 R8, RZ, RZ, R12 ;  /* 0x000000ffff087224 */ /* 0x000fe200078e000c */
[----:B------:R-:W-:Y:S01]  /*b150*/  LOP3.LUT R10, R10, R7, RZ, 0xc0, !PT ;  /* 0x000000070a0a7212 */ /* 0x000fe200078ec0ff */
[----:B------:R-:W-:Y:S02]  /*b160*/  IMAD.MOV R6, RZ, RZ, -R5 ;  /* 0x000000ffff067224 */ /* 0x000fe400078e0a05 */
[----:B------:R-:W-:-:S04]  /*b170*/  IMAD R4, R22, R5, R4 ;  /* 0x0000000516047224 */ /* 0x000fc800078e0204 */
[----:B------:R-:W-:Y:S02]  /*b180*/  @P0 IMAD R23, R20, R14, R3 ;  /* 0x0000000e14170224 */ /* 0x000fe400078e0203 */
[----:B0-----:R-:W-:Y:S01]  /*b190*/  IMAD R3, R6, R27, R15 ;  /* 0x0000001b06037224 */ /* 0x001fe200078e020f */
[----:B------:R-:W-:Y:S01]  /*b1a0*/  MOV R6, 0x1 ;  /* 0x0000000100067802 */ /* 0x000fe20000000f00 */
[----:B------:R-:W-:Y:S02]  /*b1b0*/  IMAD R7, R4, R29, R23 ;  /* 0x0000001d04077224 */ /* 0x000fe400078e0217 */
[----:B------:R-:W-:-:S05]  /*b1c0*/  IMAD R4, R3, R21, R10 ;  /* 0x0000001503047224 */ /* 0x000fca00078e020a */
[----:B------:R-:W-:Y:S02]  /*b1d0*/  SEL R9, R4, R7, !P0 ;  /* 0x0000000704097207 */ /* 0x000fe40004000000 */
[----:B------:R-:W-:-:S07]  /*b1e0*/  SEL R7, R7, R4, !P0 ;  /* 0x0000000407077207 */ /* 0x000fce0004000000 */
.L_x_285:
[----:B------:R-:W-:-:S08]  /*b1f0*/  NOP ;  /* 0x0000000000007918 */ /* 0x000fd00000000000 */
[----:B------:R-:W0:-:S00]  /*b200*/  USETMAXREG.DEALLOC.CTAPOOL 0x28 ;  /* 0x00000028000079c8 */ /* 0x000e0000080e0500 */
[----:B0-----:R-:W-:-:S13]  /*b210*/  ISETP.NE.AND P0, PT, R0, RZ, PT ;  /* 0x000000ff0000720c */ /* 0x001fda0003f05270 */
[----:B------:R-:W-:Y:S05]  /*b220*/  @P0 EXIT ;  /* 0x000000000000094d */ /* 0x000fea0003800000 */
[----:B------:R-:W-:Y:S01]  /*b230*/  LOP3.LUT P0, RZ, R6, 0xff, RZ, 0xc0, !PT ;  /* 0x000000ff06ff7812 */ /* 0x000fe2000780c0ff */
[----:B------:R-:W-:Y:S02]  /*b240*/  IMAD.MOV.U32 R0, RZ, RZ, 0x1 ;  /* 0x00000001ff007424 */ /* 0x000fe400078e00ff */
[----:B------:R-:W-:-:S10]  /*b250*/  IMAD.MOV.U32 R12, RZ, RZ, RZ ;  /* 0x000000ffff0c7224 */ /* 0x000fd400078e00ff */
[----:B------:R-:W-:Y:S05]  /*b260*/  @!P0 BRA `(.L_x_288) ;  /* 0x0000000c00308947 */ /* 0x000fea0003800000 */
[----:B------:R-:W0:Y:S01]  /*b270*/  LDC R0, c[0x0][0x28c] ;  /* 0x0000a300ff007b82 */ /* 0x000e220000000800 */
[----:B------:R-:W-:Y:S01]  /*b280*/  ULDC UR5, c[0x0][0x600] ;  /* 0x0001800000057ab9 */ /* 0x000fe20000000800 */
[----:B------:R-:W-:Y:S01]  /*b290*/  ULDC UR4, c[0x0][0xc] ;  /* 0x0000030000047ab9 */ /* 0x000fe20000000800 */
[----:B------:R-:W-:Y:S01]  /*b2a0*/  UIADD3 UR16, UR5, -0x1, URZ ;  /* 0xffffffff05107890 */ /* 0x000fe2000fffe03f */
[C---:B------:R-:W-:Y:S01]  /*b2b0*/  LOP3.LUT P2, RZ, R18.reuse, 0x7f, RZ, 0xc0, !PT ;  /* 0x0000007f12ff7812 */ /* 0x040fe2000784c0ff */
[----:B------:R-:W-:Y:S01]  /*b2c0*/  ULDC UR6, c[0x0][0x658] ;  /* 0x0001960000067ab9 */ /* 0x000fe20000000800 */
[----:B------:R-:W-:Y:S01]  /*b2d0*/  ULDC UR5, c[0x0][0x10] ;  /* 0x0000040000057ab9 */ /* 0x000fe20000000800 */
[----:B------:R-:W-:Y:S01]  /*b2e0*/  UMOV UR7, 0xffffffff ;  /* 0xffffffff00077882 */ /* 0x000fe20000000000 */
[----:B------:R-:W-:Y:S01]  /*b2f0*/  UMOV UR8, 0x1 ;  /* 0x0000000100087882 */ /* 0x000fe20000000000 */
[----:B------:R-:W-:Y:S01]  /*b300*/  UIMAD.WIDE.U32 UR4, UR4, UR5, URZ ;  /* 0x00000005040472a5 */ /* 0x000fe2000f8e003f */
[----:B------:R-:W-:Y:S01]  /*b310*/  LOP3.LUT P0, RZ, R18, 0x1f, RZ, 0xc0, !PT ;  /* 0x0000001f12ff7812 */ /* 0x000fe2000780c0ff */
[----:B------:R-:W-:Y:S01]  /*b320*/  USHF.L.U32 UR7, UR7, UR6, URZ ;  /* 0x0000000607077299 */ /* 0x000fe2000800063f */
[----:B------:R-:W-:Y:S01]  /*b330*/  BSSY B0, `(.L_x_288) ;  /* 0x00000bf000007945 */ /* 0x000fe20003800000 */
[----:B------:R-:W-:Y:S01]  /*b340*/  USHF.L.U32 UR18, UR8, UR6, URZ ;  /* 0x0000000608127299 */ /* 0x000fe2000800063f */
[----:B------:R-:W-:Y:S01]  /*b350*/  IMAD.MOV.U32 R13, RZ, RZ, 0x1 ;  /* 0x00000001ff0d7424 */ /* 0x000fe200078e00ff */
[----:B------:R-:W-:Y:S01]  /*b360*/  LOP3.LUT R11, R19, 0x2, RZ, 0xfc, !PT ;  /* 0x00000002130b7812 */ /* 0x000fe200078efcff */
[----:B------:R-:W-:Y:S01]  /*b370*/  ULDC UR6, c[0x0][0x14] ;  /* 0x0000050000067ab9 */ /* 0x000fe20000000800 */
[----:B------:R-:W-:Y:S01]  /*b380*/  PLOP3.LUT P0, PT, P0, P2, PT, 0x8a, 0x0 ;  /* 0x000000000000781c */ /* 0x000fe20000705172 */
[----:B------:R-:W-:Y:S01]  /*b390*/  UIMAD.WIDE.U32 UR20, UR4, UR6, URZ ;  /* 0x00000006041472a5 */ /* 0x000fe2000f8e003f */
[----:B------:R-:W-:Y:S01]  /*b3a0*/  MOV R12, RZ ;  /* 0x000000ff000c7202 */ /* 0x000fe20000000f00 */
[----:B------:R-:W-:-:S02]  /*b3b0*/  UIMAD UR13, UR5, UR6, URZ ;  /* 0x00000006050d72a4 */ /* 0x000fc4000f8e023f */
[----:B------:R-:W-:Y:S01]  /*b3c0*/  ULOP3.LUT UR17, URZ, UR7, URZ, 0x33, !UPT ;  /* 0x000000073f117292 */ /* 0x000fe2000f8e333f */
[----:B0-----:R-:W-:Y:S01]  /*b3d0*/  VIADD R0, R0, 0x3f ;  /* 0x0000003f00007836 */ /* 0x001fe20000000000 */
[----:B------:R-:W-:Y:S01]  /*b3e0*/  UIADD3 UR13, UR21, UR13, URZ ;  /* 0x0000000d150d7290 */ /* 0x000fe2000fffe03f */
[----:B------:R-:W-:-:S03]  /*b3f0*/  ULDC.64 UR22, c[0x0][0x198] ;  /* 0x0000660000167ab9 */ /* 0x000fc60000000a00 */
[----:B------:R-:W-:-:S04]  /*b400*/  SHF.R.S32.HI R3, RZ, 0x1f, R0 ;  /* 0x0000001fff037819 */ /* 0x000fc80000011400 */
[----:B------:R-:W-:Y:S01]  /*b410*/  LEA.HI R3, R3, R0, RZ, 0x6 ;  /* 0x0000000003037211 */ /* 0x000fe200078f30ff */
[----:B------:R-:W-:-:S03]  /*b420*/  IMAD.MOV.U32 R0, RZ, RZ, 0x1 ;  /* 0x00000001ff007424 */ /* 0x000fc600078e00ff */
[----:B------:R-:W-:-:S05]  /*b430*/  SHF.R.S32.HI R3, RZ, 0x6, R3 ;  /* 0x00000006ff037819 */ /* 0x000fca0000011403 */
[----:B------:R-:W-:-:S07]  /*b440*/  VIADD R10, R3, 0x1 ;  /* 0x00000001030a7836 */ /* 0x000fce0000000000 */
.L_x_300:
[----:B------:R-:W-:-:S03]  /*b450*/  UMOV UR4, 0xffffffff ;  /* 0xffffffff00047882 */ /* 0x000fc60000000000 */
[----:B------:R-:W-:Y:S05]  /*b460*/  BRA.DIV UR4, `(.L_x_289) ;  /* 0x0000000e04c07947 */ /* 0x000fea000b800000 */
[----:B------:R-:W-:-:S13]  /*b470*/  ELECT P6, URZ, PT ;  /* 0x00000000003f782f */ /* 0x000fda00038c0000 */
.L_x_312:
[----:B------:R-:W0:Y:S01]  /*b480*/  LDC R4, c[0x0][0x28c] ;  /* 0x0000a300ff047b82 */ /* 0x000e220000000800 */
[----:B------:R-:W-:Y:S01]  /*b490*/  BSSY B1, `(.L_x_290) ;  /* 0x0000037000017945 */ /* 0x000fe20003800000 */
[----:B0-----:R-:W-:-:S13]  /*b4a0*/  ISETP.LT.OR P6, PT, R4, 0x1, !P6 ;  /* 0x000000010400780c */ /* 0x001fda00077c1670 */
[----:B------:R-:W-:Y:S05]  /*b4b0*/  @P6 BRA `(.L_x_291) ;  /* 0x0000000000d06947 */ /* 0x000fea0003800000 */
[----:B------:R-:W-:Y:S01]  /*b4c0*/  IMAD.SHL.U32 R15, R9, 0x80, RZ ;  /* 0x00000080090f7824 */ /* 0x000fe200078e00ff */
[----:B------:R-:W-:Y:S01]  /*b4d0*/  MOV R6, R12 ;  /* 0x0000000c00067202 */ /* 0x000fe20000000f00 */
[----:B------:R-:W-:Y:S02]  /*b4e0*/  IMAD.SHL.U32 R18, R7, 0x100, RZ ;  /* 0x0000010007127824 */ /* 0x000fe400078e00ff */
[----:B------:R-:W-:Y:S02]  /*b4f0*/  IMAD.MOV.U32 R20, RZ, RZ, RZ ;  /* 0x000000ffff147224 */ /* 0x000fe400078e00ff */
[----:B------:R-:W-:Y:S02]  /*b500*/  IMAD.MOV.U32 R4, RZ, RZ, R10 ;  /* 0x000000ffff047224 */ /* 0x000fe400078e000a */
[----:B------:R-:W-:-:S07]  /*b510*/  IMAD.MOV.U32 R5, RZ, RZ, R0 ;  /* 0x000000ffff057224 */ /* 0x000fce00078e0000 */
.L_x_295:
[----:B------:R-:W0:Y:S01]  /*b520*/  S2R R14, SR_CgaCtaId ;  /* 0x00000000000e7919 */ /* 0x000e220000008800 */
[----:B------:R-:W-:Y:S01]  /*b530*/  MOV R7, 0x400 ;  /* 0x0000040000077802 */ /* 0x000fe20000000f00 */
[----:B------:R-:W1:Y:S03]  /*b540*/  @!P2 LDC R9, c[0x0][0x500] ;  /* 0x00014000ff09ab82 */ /* 0x000e660000000800 */
[----:B0-----:R-:W-:Y:S02]  /*b550*/  LEA R21, R14, R7, 0x18 ;  /* 0x000000070e157211 */ /* 0x001fe400078ec0ff */
[----:B------:R-:W-:-:S03]  /*b560*/  SHF.L.U32 R7, R5, 0x1f, RZ ;  /* 0x0000001f05077819 */ /* 0x000fc600000006ff */
[----:B------:R-:W-:-:S04]  /*b570*/  IMAD R14, R6, 0x8, R21 ;  /* 0x00000008060e7824 */ /* 0x000fc800078e0215 */
[----:B------:R-:W0:Y:S02]  /*b580*/  SYNCS.PHASECHK.TRANS64.TRYWAIT P1, [R14+URZ+0x28], R7 ;  /* 0x000028070e0075a7 */ /* 0x000e24000802017f */
[----:B01----:R-:W-:Y:S05]  /*b590*/  @!P1 BRA `(.L_x_292) ;  /* 0x0000000c00949947 */ /* 0x003fea0003800000 */
.L_x_313:
[----:B0-----:R-:W-:Y:S01]  /*b5a0*/  PRMT R7, R11, 0x9910, RZ ;  /* 0x000099100b077816 */ /* 0x001fe200000000ff */
[----:B------:R0:W-:Y:S03]  /*b5b0*/  @!P2 SYNCS.ARRIVE.TRANS64 RZ, [R14+URZ], R9 ;  /* 0x000000090effa9a7 */ /* 0x0001e6000800003f */
[----:B------:R-:W-:-:S13]  /*b5c0*/  ISETP.NE.AND P1, PT, R7, 0x2, PT ;  /* 0x000000020700780c */ /* 0x000fda0003f25270 */
[----:B0-----:R-:W-:Y:S05]  /*b5d0*/  @P1 BRA `(.L_x_293) ;  /* 0x0000000000041947 */ /* 0x001fea0003800000 */
[----:B------:R-:W-:Y:S01]  /*b5e0*/  BPT.TRAP 0x1 ;  /* 0x000000040000795c */ /* 0x000fe20000300000 */
.L_x_293:
[----:B------:R-:W-:Y:S05]  /*b5f0*/  @P0 BRA `(.L_x_294) ;  /* 0x0000000000040947 */ /* 0x000fea0003800000 */
[----:B------:R-:W-:Y:S01]  /*b600*/  BPT.TRAP 0x1 ;  /* 0x000000040000795c */ /* 0x000fe20000300000 */
.L_x_294:
[--C-:B------:R-:W-:Y:S01]  /*b610*/  IMAD R7, R6, 0x8000, R21.reuse ;  /* 0x0000800006077824 */ /* 0x100fe200078e0215 */
[----:B------:R-:W-:Y:S01]  /*b620*/  R2UR UR9, R14 ;  /* 0x000000000e0972ca */ /* 0x000fe200000e0000 */
[----:B------:R-:W-:Y:S01]  /*b630*/  IMAD R21, R6, 0x4000, R21 ;  /* 0x0000400006157824 */ /* 0x000fe200078e0215 */
[----:B------:R-:W-:Y:S01]  /*b640*/  UIADD3 UR4, UP0, UR22, 0xf0, URZ ;  /* 0x000000f016047890 */ /* 0x000fe2000ff1e03f */
[----:B------:R-:W-:Y:S01]  /*b650*/  VIADD R4, R4, 0xffffffff ;  /* 0xffffffff04047836 */ /* 0x000fe20000000000 */
[----:B------:R-:W-:Y:S01]  /*b660*/  R2UR UR5, R7 ;  /* 0x00000000070572ca */ /* 0x000fe200000e0000 */
[----:B------:R-:W-:Y:S01]  /*b670*/  UIADD3 UR24, UP1, UR22, 0x1f0, URZ ;  /* 0x000001f016187890 */ /* 0x000fe2000ff3e03f */
[----:B------:R-:W-:Y:S01]  /*b680*/  R2UR UR8, R21 ;  /* 0x00000000150872ca */ /* 0x000fe200000e0000 */
[----:B------:R-:W-:Y:S01]  /*b690*/  VIADD R6, R6, 0x1 ;  /* 0x0000000106067836 */ /* 0x000fe20000000000 */
[----:B------:R-:W-:Y:S01]  /*b6a0*/  R2UR UR11, R18 ;  /* 0x00000000120b72ca */ /* 0x000fe200000e0000 */
[----:B------:R-:W-:Y:S01]  /*b6b0*/  UIADD3.X UR25, URZ, UR23, URZ, UP1, !UPT ;  /* 0x000000173f197290 */ /* 0x000fe20008ffe43f */
[----:B------:R-:W-:Y:S01]  /*b6c0*/  R2UR UR10, R20 ;  /* 0x00000000140a72ca */ /* 0x000fe200000e0000 */
[----:B------:R-:W-:Y:S01]  /*b6d0*/  UMOV UR6, 0x0 ;  /* 0x0000000000067882 */ /* 0x000fe20000000000 */
[----:B------:R-:W-:Y:S01]  /*b6e0*/  R2UR UR12, R8 ;  /* 0x00000000080c72ca */ /* 0x000fe200000e0000 */
[----:B------:R-:W-:Y:S01]  /*b6f0*/  UMOV UR7, 0x10000000 ;  /* 0x1000000000077882 */ /* 0x000fe20000000000 */
[----:B------:R-:W-:Y:S01]  /*b700*/  R2UR UR19, R15 ;  /* 0x000000000f1372ca */ /* 0x000fe200000e0000 */
[----:B------:R-:W-:Y:S01]  /*b710*/  VIADD R20, R20, 0x40 ;  /* 0x0000004014147836 */ /* 0x000fe20000000000 */
[----:B------:R-:W-:Y:S01]  /*b720*/  ISETP.GT.AND P3, PT, R4, 0x1, PT ;  /* 0x000000010400780c */ /* 0x000fe20003f64270 */
[----:B------:R-:W-:Y:S01]  /*b730*/  UIADD3 UR14, UR5, 0x100, URZ ;  /* 0x00000100050e7890 */ /* 0x000fe2000fffe03f */
[----:B------:R-:W-:Y:S01]  /*b740*/  ISETP.NE.AND P1, PT, R6, 0x5, PT ;  /* 0x000000050600780c */ /* 0x000fe20003f25270 */
[----:B------:R-:W-:-:S02]  /*b750*/  UIADD3.X UR5, URZ, UR23, URZ, UP0, !UPT ;  /* 0x000000173f057290 */ /* 0x000fc400087fe43f */
[----:B------:R-:W-:Y:S01]  /*b760*/  UIADD3 UR15, UR8, 0x28100, URZ ;  /* 0x00028100080f7890 */ /* 0x000fe2000fffe03f */
[----:B------:R-:W-:Y:S02]  /*b770*/  SEL R14, RZ, 0x1, P1 ;  /* 0x00000001ff0e7807 */ /* 0x000fe40000800000 */
[----:B------:R-:W-:Y:S01]  /*b780*/  UMOV UR8, UR14 ;  /* 0x0000000e00087c82 */ /* 0x000fe20008000000 */
[----:B------:R-:W-:Y:S02]  /*b790*/  SEL R6, R6, RZ, P1 ;  /* 0x000000ff06067207 */ /* 0x000fe40000800000 */
[----:B------:R-:W-:Y:S01]  /*b7a0*/  LOP3.LUT R5, R5, R14, RZ, 0x3c, !PT ;  /* 0x0000000e05057212 */ /* 0x000fe200078e3cff */
[----:B------:R0:W-:Y:S02]  /*b7b0*/  UTMALDG.3D [UR8], [UR4], desc[UR6] ;  /* 0x00000608040075b4 */ /* 0x0001e40008011000 */
[----:B0-----:R-:W-:Y:S01]  /*b7c0*/  UMOV UR8, UR15 ;  /* 0x0000000f00087c82 */ /* 0x001fe20008000000 */
[----:B------:R-:W-:-:S02]  /*b7d0*/  UMOV UR11, UR19 ;  /* 0x00000013000b7c82 */ /* 0x000fc40008000000 */
[----:B------:R0:W-:Y:S02]  /*b7e0*/  UTMALDG.3D [UR8], [UR24], desc[UR6] ;  /* 0x00000608180075b4 */ /* 0x0001e40008011000 */
[----:B0-----:R-:W-:Y:S05]  /*b7f0*/  @P3 BRA `(.L_x_295) ;  /* 0xfffffffc00483947 */ /* 0x001fea000383ffff */
.L_x_291:
[----:B------:R-:W-:Y:S05]  /*b800*/  BSYNC B1 ;  /* 0x0000000000017941 */ /* 0x000fea0003800000 */
.L_x_290:
[----:B------:R-:W-:Y:S01]  /*b810*/  LOP3.LUT P3, RZ, R13, 0xff, RZ, 0xc0, !PT ;  /* 0x000000ff0dff7812 */ /* 0x000fe2000786c0ff */
[----:B------:R-:W-:Y:S01]  /*b820*/  ULDC.64 UR4, c[0x0][0x650] ;  /* 0x0001940000047ab9 */ /* 0x000fe20000000a00 */
[----:B------:R-:W-:Y:S01]  /*b830*/  IADD3 R12, R3, R12, RZ ;  /* 0x0000000c030c7210 */ /* 0x000fe20007ffe0ff */
[----:B------:R-:W-:Y:S01]  /*b840*/  BSSY B1, `(.L_x_296) ;  /* 0x000006b000017945 */ /* 0x000fe20003800000 */
[----:B------:R-:W-:Y:S01]  /*b850*/  IADD3 R16, P4, R16, UR20, RZ ;  /* 0x0000001410107c10 */ /* 0x000fe2000ff9e0ff */
[----:B------:R-:W-:Y:S01]  /*b860*/  IMAD.MOV.U32 R9, RZ, RZ, -0x1 ;  /* 0xffffffffff097424 */ /* 0x000fe200078e00ff */
[----:B------:R-:W-:Y:S01]  /*b870*/  ISETP.GT.U32.AND P1, PT, R12, 0x4, PT ;  /* 0x000000040c00780c */ /* 0x000fe20003f24070 */
[----:B------:R-:W-:Y:S01]  /*b880*/  IMAD.MOV.U32 R8, RZ, RZ, -0x1 ;  /* 0xffffffffff087424 */ /* 0x000fe200078e00ff */
[----:B------:R-:W-:Y:S02]  /*b890*/  IADD3.X R17, R17, UR13, RZ, P4, !PT ;  /* 0x0000000d11117c10 */ /* 0x000fe4000a7fe4ff */
[----:B------:R-:W-:-:S02]  /*b8a0*/  ISETP.LT.U32.AND P1, PT, R3, 0x5, P1 ;  /* 0x000000050300780c */ /* 0x000fc40000f21070 */
[----:B------:R-:W-:Y:S01]  /*b8b0*/  PRMT R13, RZ, 0x7610, R13 ;  /* 0x00007610ff0d7816 */ /* 0x000fe2000000000d */
[----:B------:R-:W0:Y:S01]  /*b8c0*/  @P3 S2R R5, SR_CgaCtaId ;  /* 0x0000000000053919 */ /* 0x000e220000008800 */
[----:B------:R-:W-:-:S04]  /*b8d0*/  @P3 MOV R4, 0x400 ;  /* 0x0000040000043802 */ /* 0x000fc80000000f00 */
[----:B0-----:R-:W-:Y:S01]  /*b8e0*/  @P3 LEA R6, R5, R4, 0x18 ;  /* 0x0000000405063211 */ /* 0x001fe200078ec0ff */
[----:B------:R-:W-:-:S03]  /*b8f0*/  IMAD.WIDE.U32 R4, R12, -0x33333333, RZ ;  /* 0xcccccccd0c047825 */ /* 0x000fc600078e00ff */
[----:B------:R0:W-:Y:S01]  /*b900*/  @P3 SYNCS.ARRIVE.TRANS64.A1T0 RZ, [R6+URZ+0x68], RZ ;  /* 0x000068ff06ff39a7 */ /* 0x0001e2000810003f */
[----:B------:R-:W-:Y:S02]  /*b910*/  ISETP.GE.U32.AND P3, PT, R3, 0x5, PT ;  /* 0x000000050300780c */ /* 0x000fe40003f66070 */
[----:B------:R-:W-:Y:S02]  /*b920*/  SHF.R.U32.HI R7, RZ, 0x2, R5 ;  /* 0x00000002ff077819 */ /* 0x000fe40000011605 */
[----:B------:R-:W-:Y:S02]  /*b930*/  SEL R5, RZ, 0x1, !P1 ;  /* 0x00000001ff057807 */ /* 0x000fe40004800000 */
[----:B------:R-:W-:Y:S01]  /*b940*/  ISETP.GE.U32.AND P1, PT, R16, UR4, PT ;  /* 0x0000000410007c0c */ /* 0x000fe2000bf26070 */
[----:B------:R-:W-:Y:S01]  /*b950*/  IMAD R12, R7, -0x5, R12 ;  /* 0xfffffffb070c7824 */ /* 0x000fe200078e020c */
[----:B------:R-:W-:Y:S02]  /*b960*/  LOP3.LUT R0, R0, R5, RZ, 0x3c, !PT ;  /* 0x0000000500007212 */ /* 0x000fe400078e3cff */
[----:B------:R-:W-:-:S02]  /*b970*/  ISETP.GE.U32.AND.EX P1, PT, R17, UR5, PT, P1 ;  /* 0x0000000511007c0c */ /* 0x000fc4000bf26110 */
[----:B------:R-:W-:Y:S02]  /*b980*/  PRMT R4, RZ, 0x7610, R4 ;  /* 0x00007610ff047816 */ /* 0x000fe40000000004 */
[----:B------:R-:W-:Y:S01]  /*b990*/  @P3 LOP3.LUT R0, R0, 0x1, R7, 0x78, !PT ;  /* 0x0000000100003812 */ /* 0x000fe200078e7807 */
[----:B------:R-:W-:-:S08]  /*b9a0*/  IMAD.MOV.U32 R7, RZ, RZ, -0x1 ;  /* 0xffffffffff077424 */ /* 0x000fd000078e00ff */
[----:B0-----:R-:W-:Y:S05]  /*b9b0*/  @P1 BRA `(.L_x_297) ;  /* 0x00000004004c1947 */ /* 0x001fea0003800000 */
[----:B------:R-:W-:Y:S01]  /*b9c0*/  ULDC.64 UR4, c[0x0][0x628] ;  /* 0x00018a0000047ab9 */ /* 0x000fe20000000a00 */
[----:B------:R-:W0:Y:S01]  /*b9d0*/  S2R R15, SR_CTAID.X ;  /* 0x00000000000f7919 */ /* 0x000e220000002500 */
[----:B------:R-:W-:Y:S01]  /*b9e0*/  ISETP.NE.U32.AND P1, PT, RZ, UR4, PT ;  /* 0x00000004ff007c0c */ /* 0x000fe2000bf25070 */
[----:B------:R-:W-:Y:S01]  /*b9f0*/  ULDC UR7, c[0x0][0x630] ;  /* 0x00018c0000077ab9 */ /* 0x000fe20000000800 */
[----:B------:R-:W-:Y:S01]  /*ba00*/  IMAD.MOV.U32 R4, RZ, RZ, R16 ;  /* 0x000000ffff047224 */ /* 0x000fe200078e0010 */
[----:B------:R-:W1:Y:S01]  /*ba10*/  S2R R14, SR_CTAID.Y ;  /* 0x00000000000e7919 */ /* 0x000e620000002600 */
[----:B------:R-:W-:Y:S01]  /*ba20*/  ISETP.NE.AND.EX P1, PT, RZ, UR5, PT, P1 ;  /* 0x00000005ff007c0c */ /* 0x000fe2000bf25310 */
[----:B------:R-:W-:-:S12]  /*ba30*/  IMAD.MOV.U32 R5, RZ, RZ, R17 ;  /* 0x000000ffff057224 */ /* 0x000fd800078e0011 */
[----:B------:R-:W-:Y:S05]  /*ba40*/  @!P1 BRA `(.L_x_298) ;  /* 0x0000000000289947 */ /* 0x000fea0003800000 */
[----:B------:R-:W-:Y:S02]  /*ba50*/  ULDC UR6, c[0x0][0x634] ;  /* 0x00018d0000067ab9 */ /* 0x000fe40000000800 */
[----:B------:R-:W-:-:S05]  /*ba60*/  IADD3 R9, P1, R16, UR6, RZ ;  /* 0x0000000610097c10 */ /* 0x000fca000ff3e0ff */
[----:B------:R-:W-:-:S04]  /*ba70*/  IMAD.X R21, RZ, RZ, R17, P1 ;  /* 0x000000ffff157224 */ /* 0x000fc800008e0611 */
[----:B------:R-:W-:-:S04]  /*ba80*/  IMAD.WIDE.U32 R6, R21, UR4, RZ ;  /* 0x0000000415067c25 */ /* 0x000fc8000f8e00ff */
[----:B------:R-:W-:-:S04]  /*ba90*/  IMAD.WIDE.U32 R6, P1, R9, UR5, R6 ;  /* 0x0000000509067c25 */ /* 0x000fc8000f820006 */
[----:B------:R-:W-:Y:S01]  /*baa0*/  IMAD.WIDE.U32 R8, R9, UR4, RZ ;  /* 0x0000000409087c25 */ /* 0x000fe2000f8e00ff */
[----:B------:R-:W-:-:S03]  /*bab0*/  IADD3.X R5, RZ, RZ, RZ, P1, !PT ;  /* 0x000000ffff057210 */ /* 0x000fc60000ffe4ff */
[----:B------:R-:W-:Y:S01]  /*bac0*/  IMAD.MOV.U32 R4, RZ, RZ, R7 ;  /* 0x000000ffff047224 */ /* 0x000fe200078e0007 */
[----:B------:R-:W-:-:S05]  /*bad0*/  IADD3 RZ, P1, R9, R6, RZ ;  /* 0x0000000609ff7210 */ /* 0x000fca0007f3e0ff */
[----:B------:R-:W-:-:S08]  /*bae0*/  IMAD.WIDE.U32.X R4, R21, UR5, R4, P1 ;  /* 0x0000000515047c25 */ /* 0x000fd000088e0404 */
.L_x_298:
[--C-:B------:R-:W-:Y:S01]  /*baf0*/  SHF.R.U64 R8, R4, UR7, R5.reuse ;  /* 0x0000000704087c19 */ /* 0x100fe20008001205 */
[----:B------:R-:W-:Y:S01]  /*bb00*/  ULDC.64 UR4, c[0x0][0x620] ;  /* 0x0001880000047ab9 */ /* 0x000fe20000000a00 */
[----:B------:R-:W-:Y:S01]  /*bb10*/  SHF.R.U32.HI R4, RZ, UR7, R5 ;  /* 0x00000007ff047c19 */ /* 0x000fe20008011605 */
[----:B------:R-:W2:Y:S01]  /*bb20*/  LDC R24, c[0x0][0x144] ;  /* 0x00005100ff187b82 */ /* 0x000ea20000000800 */
[----:B------:R-:W-:Y:S01]  /*bb30*/  IADD3 R7, P1, RZ, -R8, RZ ;  /* 0x80000008ff077210 */ /* 0x000fe20007f3e0ff */
[----:B------:R-:W-:Y:S01]  /*bb40*/  ULDC.64 UR8, c[0x0][0x640] ;  /* 0x0001900000087ab9 */ /* 0x000fe20000000a00 */
[----:B0-----:R-:W-:Y:S01]  /*bb50*/  I2FP.F32.U32 R9, R15 ;  /* 0x0000000f00097245 */ /* 0x001fe20000201000 */
[----:B------:R-:W-:Y:S02]  /*bb60*/  ULDC UR6, c[0x0][0x608] ;  /* 0x0001820000067ab9 */ /* 0x000fe40000000800 */
[----:B------:R-:W-:Y:S01]  /*bb70*/  IMAD.X R4, RZ, RZ, ~R4, P1 ;  /* 0x000000ffff047224 */ /* 0x000fe200008e0e04 */
[----:B------:R-:W-:Y:S01]  /*bb80*/  ISETP.NE.U32.AND P1, PT, RZ, UR8, PT ;  /* 0x00000008ff007c0c */ /* 0x000fe2000bf25070 */
[----:B------:R-:W0:Y:S02]  /*bb90*/  LDC R21, c[0x0][0x148] ;  /* 0x00005200ff157b82 */ /* 0x000e240000000800 */
[----:B------:R-:W-:Y:S01]  /*bba0*/  IMAD R6, R4, UR4, RZ ;  /* 0x0000000404067c24 */ /* 0x000fe2000f8e02ff */
[----:B------:R-:W-:Y:S01]  /*bbb0*/  ISETP.NE.AND.EX P1, PT, RZ, UR9, PT, P1 ;  /* 0x00000009ff007c0c */ /* 0x000fe2000bf25310 */
[----:B------:R-:W-:Y:S01]  /*bbc0*/  IMAD.WIDE.U32 R4, R7, UR4, R16 ;  /* 0x0000000407047c25 */ /* 0x000fe2000f8e0010 */
[----:B------:R-:W-:-:S03]  /*bbd0*/  ULDC UR4, c[0x0][0x150] ;  /* 0x0000540000047ab9 */ /* 0x000fc60000000800 */
[----:B------:R-:W-:Y:S02]  /*bbe0*/  IMAD R7, R7, UR5, R6 ;  /* 0x0000000507077c24 */ /* 0x000fe4000f8e0206 */
[----:B------:R-:W-:Y:S01]  /*bbf0*/  FMUL R6, R9, UR4 ;  /* 0x0000000409067c20 */ /* 0x000fe20008400000 */
[----:B------:R-:W-:Y:S01]  /*bc00*/  ULDC UR4, c[0x0][0x618] ;  /* 0x0001860000047ab9 */ /* 0x000fe20000000800 */
[----:B------:R-:W-:Y:S01]  /*bc10*/  ULDC UR5, c[0x0][0x154] ;  /* 0x0000550000057ab9 */ /* 0x000fe20000000800 */
[----:B------:R-:W-:-:S03]  /*bc20*/  IMAD.IADD R5, R5, 0x1, R7 ;  /* 0x0000000105057824 */ /* 0x000fc600078e0207 */
[----:B------:R-:W3:Y:S02]  /*bc30*/  F2I.U32.TRUNC.NTZ R6, R6 ;  /* 0x0000000600067305 */ /* 0x000ee4000020f000 */
[----:B------:R-:W-:Y:S02]  /*bc40*/  SHF.R.U64 R9, R4, UR4, R5 ;  /* 0x0000000404097c19 */ /* 0x000fe40008001205 */
[----:B-1----:R-:W-:-:S05]  /*bc50*/  I2FP.F32.U32 R4, R14 ;  /* 0x0000000e00047245 */ /* 0x002fca0000201000 */
[----:B------:R-:W-:Y:S01]  /*bc60*/  FMUL R22, R4, UR5 ;  /* 0x0000000504167c20 */ /* 0x000fe20008400000 */
[----:B------:R-:W-:Y:S01]  /*bc70*/  SHF.R.U32.HI R4, RZ, UR4, R5 ;  /* 0x00000004ff047c19 */ /* 0x000fe20008011605 */
[----:B------:R-:W-:-:S03]  /*bc80*/  ULDC UR4, c[0x0][0x658] ;  /* 0x0001960000047ab9 */ /* 0x000fc60000000800 */
[--C-:B------:R-:W-:Y:S01]  /*bc90*/  SHF.R.U64 R20, R9, UR6, R4.reuse ;  /* 0x0000000609147c19 */ /* 0x100fe20008001204 */
[----:B------:R-:W1:Y:S01]  /*bca0*/  F2I.U32.TRUNC.NTZ R22, R22 ;  /* 0x0000001600167305 */ /* 0x000e62000020f000 */
[----:B------:R-:W-:Y:S01]  /*bcb0*/  SHF.R.U32.HI R5, RZ, UR6, R4 ;  /* 0x00000006ff057c19 */ /* 0x000fe20008011604 */
[----:B---3--:R-:W-:-:S03]  /*bcc0*/  IMAD.MOV R6, RZ, RZ, -R6 ;  /* 0x000000ffff067224 */ /* 0x008fc600078e0a06 */
[----:B------:R-:W-:Y:S01]  /*bcd0*/  SHF.R.U64 R18, R20, UR4, R5 ;  /* 0x0000000414127c19 */ /* 0x000fe20008001205 */
[----:B--2---:R-:W-:Y:S01]  /*bce0*/  IMAD R15, R24, R6, R15 ;  /* 0x00000006180f7224 */ /* 0x004fe200078e020f */
[----:B------:R-:W-:-:S03]  /*bcf0*/  SHF.R.U32.HI R23, RZ, UR4, R5 ;  /* 0x00000004ff177c19 */ /* 0x000fc60008011605 */
[----:B------:R-:W-:Y:S02]  /*bd00*/  IMAD.MOV.U32 R4, RZ, RZ, R18 ;  /* 0x000000ffff047224 */ /* 0x000fe400078e0012 */
[----:B------:R-:W-:Y:S01]  /*bd10*/  IMAD.MOV.U32 R5, RZ, RZ, R23 ;  /* 0x000000ffff057224 */ /* 0x000fe200078e0017 */
[----:B-1----:R-:W-:Y:S06]  /*bd20*/  @!P1 BRA `(.L_x_299) ;  /* 0x0000000000289947 */ /* 0x002fec0003800000 */
[----:B------:R-:W-:Y:S02]  /*bd30*/  ULDC UR4, c[0x0][0x64c] ;  /* 0x0001930000047ab9 */ /* 0x000fe40000000800 */
[----:B------:R-:W-:-:S04]  /*bd40*/  IADD3 R5, P1, R18, UR4, RZ ;  /* 0x0000000412057c10 */ /* 0x000fc8000ff3e0ff */
[----:B------:R-:W-:-:S05]  /*bd50*/  IADD3.X R23, RZ, R23, RZ, P1, !PT ;  /* 0x00000017ff177210 */ /* 0x000fca0000ffe4ff */
[----:B------:R-:W-:-:S04]  /*bd60*/  IMAD.WIDE.U32 R6, R23, UR8, RZ ;  /* 0x0000000817067c25 */ /* 0x000fc8000f8e00ff */
[----:B------:R-:W-:-:S04]  /*bd70*/  IMAD.WIDE.U32 R6, P1, R5, UR9, R6 ;  /* 0x0000000905067c25 */ /* 0x000fc8000f820006 */
[----:B------:R-:W-:-:S04]  /*bd80*/  IMAD.WIDE.U32 R4, R5, UR8, RZ ;  /* 0x0000000805047c25 */ /* 0x000fc8000f8e00ff */
[----:B------:R-:W-:Y:S01]  /*bd90*/  IMAD.MOV.U32 R4, RZ, RZ, R7 ;  /* 0x000000ffff047224 */ /* 0x000fe200078e0007 */
[----:B------:R-:W-:Y:S01]  /*bda0*/  IADD3 RZ, P3, R5, R6, RZ ;  /* 0x0000000605ff7210 */ /* 0x000fe20007f7e0ff */
[----:B------:R-:W-:-:S04]  /*bdb0*/  IMAD.X R5, RZ, RZ, RZ, P1 ;  /* 0x000000ffff057224 */ /* 0x000fc800008e06ff */
[----:B------:R-:W-:-:S08]  /*bdc0*/  IMAD.WIDE.U32.X R4, R23, UR9, R4, P3 ;  /* 0x0000000917047c25 */ /* 0x000fd000098e0404 */
.L_x_299:
[----:B------:R-:W-:Y:S01]  /*bdd0*/  ISETP.NE.AND P1, PT, R2, 0x1, PT ;  /* 0x000000010200780c */ /* 0x000fe20003f25270 */
[----:B------:R-:W-:Y:S01]  /*bde0*/  ULDC UR4, c[0x0][0x648] ;  /* 0x0001920000047ab9 */ /* 0x000fe20000000800 */
[----:B------:R-:W-:Y:S01]  /*bdf0*/  LOP3.LUT R20, R20, UR17, RZ, 0xc0, !PT ;  /* 0x0000001114147c12 */ /* 0x000fe2000f8ec0ff */
[----:B------:R-:W-:Y:S01]  /*be00*/  IMAD.MOV R22, RZ, RZ, -R22 ;  /* 0x000000ffff167224 */ /* 0x000fe200078e0a16 */
[----:B------:R-:W-:Y:S01]  /*be10*/  SHF.R.U64 R5, R4, UR4, R5 ;  /* 0x0000000404057c19 */ /* 0x000fe20008001205 */
[----:B------:R-:W-:Y:S01]  /*be20*/  ULDC UR4, c[0x0][0x638] ;  /* 0x00018e0000047ab9 */ /* 0x000fe20000000800 */
[----:B------:R-:W-:Y:S01]  /*be30*/  LOP3.LUT R9, R9, UR16, RZ, 0xc0, !PT ;  /* 0x0000001009097c12 */ /* 0x000fe2000f8ec0ff */
[----:B------:R-:W-:Y:S01]  /*be40*/  ULDC UR5, c[0x0][0x610] ;  /* 0x0001840000057ab9 */ /* 0x000fe20000000800 */
[----:B------:R-:W-:Y:S02]  /*be50*/  IMAD.MOV.U32 R4, RZ, RZ, 0x1 ;  /* 0x00000001ff047424 */ /* 0x000fe400078e00ff */
[----:B------:R-:W-:-:S02]  /*be60*/  IMAD.MOV R7, RZ, RZ, -R5 ;  /* 0x000000ffff077224 */ /* 0x000fc400078e0a05 */
[----:B------:R-:W-:Y:S02]  /*be70*/  IMAD R20, R5, UR18, R20 ;  /* 0x0000001205147c24 */ /* 0x000fe4000f8e0214 */
[----:B0-----:R-:W-:Y:S02]  /*be80*/  @P1 IMAD R15, R21, R22, R14 ;  /* 0x00000016150f1224 */ /* 0x001fe400078e020e */
[----:B------:R-:W-:Y:S01]  /*be90*/  IMAD R18, R7, UR4, R18 ;  /* 0x0000000407127c24 */ /* 0x000fe2000f8e0212 */
[----:B------:R-:W-:Y:S01]  /*bea0*/  ULDC UR4, c[0x0][0x600] ;  /* 0x0001800000047ab9 */ /* 0x000fe20000000800 */
[----:B------:R-:W-:Y:S02]  /*beb0*/  IMAD R15, R20, UR5, R15 ;  /* 0x00000005140f7c24 */ /* 0x000fe4000f8e020f */
[----:B------:R-:W-:-:S05]  /*bec0*/  IMAD R18, R18, UR4, R9 ;  /* 0x0000000412127c24 */ /* 0x000fca000f8e0209 */
[----:B------:R-:W-:Y:S02]  /*bed0*/  SEL R9, R18, R15, !P1 ;  /* 0x0000000f12097207 */ /* 0x000fe40004800000 */
[----:B------:R-:W-:-:S07]  /*bee0*/  SEL R7, R15, R18, !P1 ;  /* 0x000000120f077207 */ /* 0x000fce0004800000 */
.L_x_297:
[----:B------:R-:W-:Y:S05]  /*bef0*/  BSYNC B1 ;  /* 0x0000000000017941 */ /* 0x000fea0003800000 */
.L_x_296:
[----:B------:R-:W-:-:S13]  /*bf00*/  LOP3.LUT P1, RZ, R4, 0xff, RZ, 0xc0, !PT ;  /* 0x000000ff04ff7812 */ /* 0x000fda000782c0ff */
[----:B------:R-:W-:Y:S05]  /*bf10*/  @P1 BRA `(.L_x_300) ;  /* 0xfffffff4004c1947 */ /* 0x000fea000383ffff */
[----:B------:R-:W-:Y:S05]  /*bf20*/  BSYNC B0 ;  /* 0x0000000000007941 */ /* 0x000fea0003800000 */
.L_x_288:
[----:B------:R-:W-:-:S03]  /*bf30*/  UMOV UR4, 0xffffffff ;  /* 0xffffffff00047882 */ /* 0x000fc60000000000 */
[----:B------:R-:W-:Y:S05]  /*bf40*/  BRA.DIV UR4, `(.L_x_301) ;  /* 0x00000006043c7947 */ /* 0x000fea000b800000 */
[----:B------:R-:W-:-:S13]  /*bf50*/  ELECT P6, URZ, PT ;  /* 0x00000000003f782f */ /* 0x000fda00038c0000 */
.L_x_316:
[----:B------:R-:W-:Y:S04]  /*bf60*/  BSSY B0, `(.L_x_302) ;  /* 0x0000034000007945 */ /* 0x000fe80003800000 */
[----:B------:R-:W-:Y:S05]  /*bf70*/  @!P6 BRA `(.L_x_303) ;  /* 0x0000000000c8e947 */ /* 0x000fea0003800000 */
[----:B------:R-:W-:-:S04]  /*bf80*/  LOP3.LUT R19, R19, 0x2, RZ, 0xfc, !PT ;  /* 0x0000000213137812 */ /* 0x000fc800078efcff */
[----:B------:R-:W-:-:S13]  /*bf90*/  ISETP.NE.AND P0, PT, R19, 0x3, PT ;  /* 0x000000031300780c */ /* 0x000fda0003f05270 */
[----:B------:R-:W-:Y:S05]  /*bfa0*/  @!P0 BRA `(.L_x_304) ;  /* 0x0000000000048947 */ /* 0x000fea0003800000 */
[----:B------:R-:W-:Y:S01]  /*bfb0*/  BPT.TRAP 0x1 ;  /* 0x000000040000795c */ /* 0x000fe20000300000 */
.L_x_304:
[----:B------:R-:W0:Y:S01]  /*bfc0*/  S2R R3, SR_CgaCtaId ;  /* 0x0000000000037919 */ /* 0x000e220000008800 */
[----:B------:R-:W-:-:S04]  /*bfd0*/  MOV R2, 0x400 ;  /* 0x0000040000027802 */ /* 0x000fc80000000f00 */
[----:B0-----:R-:W-:Y:S02]  /*bfe0*/  LEA R3, R3, R2, 0x18 ;  /* 0x0000000203037211 */ /* 0x001fe400078ec0ff */
[----:B------:R-:W-:-:S03]  /*bff0*/  SHF.L.U32 R2, R0, 0x1f, RZ ;  /* 0x0000001f00027819 */ /* 0x000fc600000006ff */
[----:B------:R-:W-:-:S05]  /*c000*/  VIADD R3, R3, 0x28 ;  /* 0x0000002803037836 */ /* 0x000fca0000000000 */
[C---:B------:R-:W-:Y:S01]  /*c010*/  LEA R7, R12.reuse, R3, 0x3 ;  /* 0x000000030c077211 */ /* 0x040fe200078e18ff */
[----:B------:R-:W-:-:S03]  /*c020*/  VIADD R12, R12, 0x1 ;  /* 0x000000010c0c7836 */ /* 0x000fc60000000000 */
[----:B------:R-:W0:Y:S02]  /*c030*/  SYNCS.PHASECHK.TRANS64.TRYWAIT P0, [R7+URZ], R2 ;  /* 0x00000002070075a7 */ /* 0x000e24000800017f */
[----:B------:R-:W-:-:S04]  /*c040*/  ISETP.NE.AND P1, PT, R12, 0x5, PT ;  /* 0x000000050c00780c */ /* 0x000fc80003f25270 */
[----:B------:R-:W-:Y:S02]  /*c050*/  SEL R5, RZ, 0x1, P1 ;  /* 0x00000001ff057807 */ /* 0x000fe40000800000 */
[----:B------:R-:W-:Y:S02]  /*c060*/  SEL R12, R12, RZ, P1 ;  /* 0x000000ff0c0c7207 */ /* 0x000fe40000800000 */
[----:B------:R-:W-:-:S03]  /*c070*/  LOP3.LUT R5, R0, R5, RZ, 0x3c, !PT ;  /* 0x0000000500057212 */ /* 0x000fc600078e3cff */
[----:B------:R-:W-:Y:S01]  /*c080*/  IMAD R9, R12, 0x8, R3 ;  /* 0x000000080c097824 */ /* 0x000fe200078e0203 */
[----:B------:R-:W-:Y:S01]  /*c090*/  SHF.L.U32 R4, R5, 0x1f, RZ ;  /* 0x0000001f05047819 */ /* 0x000fe200000006ff */
[----:B0-----:R-:W-:Y:S06]  /*c0a0*/  @!P0 BRA `(.L_x_305) ;  /* 0x0000000400048947 */ /* 0x001fec0003800000 */
.L_x_317:
[----:B------:R-:W1:Y:S01]  /*c0b0*/  SYNCS.PHASECHK.TRANS64.TRYWAIT P0, [R9+URZ], R4 ;  /* 0x00000004090075a7 */ /* 0x000e62000800017f */
[----:B------:R-:W-:-:S05]  /*c0c0*/  VIADD R0, R12, 0x1 ;  /* 0x000000010c007836 */ /* 0x000fca0000000000 */
[----:B------:R-:W-:-:S04]  /*c0d0*/  ISETP.NE.AND P1, PT, R0, 0x5, PT ;  /* 0x000000050000780c */ /* 0x000fc80003f25270 */
[----:B0-----:R-:W-:Y:S02]  /*c0e0*/  SEL R2, RZ, 0x1, P1 ;  /* 0x00000001ff027807 */ /* 0x001fe40000800000 */
[----:B------:R-:W-:Y:S02]  /*c0f0*/  SEL R0, R0, RZ, P1 ;  /* 0x000000ff00007207 */ /* 0x000fe40000800000 */
[----:B------:R-:W-:-:S03]  /*c100*/  LOP3.LUT R7, R5, R2, RZ, 0x3c, !PT ;  /* 0x0000000205077212 */ /* 0x000fc600078e3cff */
[----:B------:R-:W-:Y:S01]  /*c110*/  IMAD R6, R0, 0x8, R3 ;  /* 0x0000000800067824 */ /* 0x000fe200078e0203 */
[----:B------:R-:W-:Y:S01]  /*c120*/  SHF.L.U32 R5, R7, 0x1f, RZ ;  /* 0x0000001f07057819 */ /* 0x000fe200000006ff */
[----:B-1----:R-:W-:Y:S06]  /*c130*/  @!P0 BRA `(.L_x_306) ;  /* 0x0000000000f48947 */ /* 0x002fec0003800000 */
.L_x_318:
[----:B------:R-:W1:Y:S01]  /*c140*/  SYNCS.PHASECHK.TRANS64.TRYWAIT P0, [R6+URZ], R5 ;  /* 0x00000005060075a7 */ /* 0x000e62000800017f */
[----:B------:R-:W-:-:S05]  /*c150*/  VIADD R0, R0, 0x1 ;  /* 0x0000000100007836 */ /* 0x000fca0000000000 */
[----:B------:R-:W-:-:S04]  /*c160*/  ISETP.NE.AND P1, PT, R0, 0x5, PT ;  /* 0x000000050000780c */ /* 0x000fc80003f25270 */
[----:B------:R-:W-:Y:S02]  /*c170*/  SEL R2, RZ, 0x1, P1 ;  /* 0x00000001ff027807 */ /* 0x000fe40000800000 */
[----:B------:R-:W-:Y:S02]  /*c180*/  SEL R0, R0, RZ, P1 ;  /* 0x000000ff00007207 */ /* 0x000fe40000800000 */
[----:B------:R-:W-:-:S03]  /*c190*/  LOP3.LUT R7, R7, R2, RZ, 0x3c, !PT ;  /* 0x0000000207077212 */ /* 0x000fc600078e3cff */
[----:B0-----:R-:W-:Y:S01]  /*c1a0*/  IMAD R9, R0, 0x8, R3 ;  /* 0x0000000800097824 */ /* 0x001fe200078e0203 */
[----:B------:R-:W-:Y:S01]  /*c1b0*/  SHF.L.U32 R4, R7, 0x1f, RZ ;  /* 0x0000001f07047819 */ /* 0x000fe200000006ff */
[----:B-1----:R-:W-:Y:S06]  /*c1c0*/  @!P0 BRA `(.L_x_307) ;  /* 0x0000000000e48947 */ /* 0x002fec0003800000 */
.L_x_319:
[----:B------:R-:W1:Y:S01]  /*c1d0*/  SYNCS.PHASECHK.TRANS64.TRYWAIT P0, [R9+URZ], R4 ;  /* 0x00000004090075a7 */ /* 0x000e62000800017f */
[----:B------:R-:W-:-:S04]  /*c1e0*/  IADD3 R0, R0, 0x1, RZ ;  /* 0x0000000100007810 */ /* 0x000fc80007ffe0ff */
[----:B------:R-:W-:-:S04]  /*c1f0*/  ISETP.NE.AND P1, PT, R0, 0x5, PT ;  /* 0x000000050000780c */ /* 0x000fc80003f25270 */
[----:B------:R-:W-:Y:S02]  /*c200*/  SEL R2, RZ, 0x1, P1 ;  /* 0x00000001ff027807 */ /* 0x000fe40000800000 */
[----:B------:R-:W-:Y:S02]  /*c210*/  SEL R0, R0, RZ, P1 ;  /* 0x000000ff00007207 */ /* 0x000fe40000800000 */
[----:B------:R-:W-:Y:S01]  /*c220*/  LOP3.LUT R2, R7, R2, RZ, 0x3c, !PT ;  /* 0x0000000207027212 */ /* 0x000fe200078e3cff */
[----:B-1----:R-:W-:Y:S06]  /*c230*/  @!P0 BRA `(.L_x_308) ;  /* 0x0000000000dc8947 */ /* 0x002fec0003800000 */
.L_x_320:
[----:B------:R-:W-:Y:S01]  /*c240*/  IMAD R3, R0, 0x8, R3 ;  /* 0x0000000800037824 */ /* 0x000fe200078e0203 */
[----:B------:R-:W-:-:S07]  /*c250*/  SHF.L.U32 R0, R2, 0x1f, RZ ;  /* 0x0000001f02007819 */ /* 0x000fce00000006ff */
.L_x_309:
[----:B--2---:R2:W3:Y:S02]  /*c260*/  SYNCS.PHASECHK.TRANS64.TRYWAIT P0, [R3+URZ], R0 ;  /* 0x00000000030075a7 */ /* 0x0044e4000800017f */
[----:B---3--:R-:W-:Y:S05]  /*c270*/  @!P0 NANOSLEEP.SYNCS 0x989680 ;  /* 0x009896800000895d */ /* 0x008fea0003900000 */
[----:B------:R-:W3:Y:S02]  /*c280*/  @!P0 SYNCS.PHASECHK.TRANS64 P0, [R3+URZ], R0 ;  /* 0x00000000030085a7 */ /* 0x000ee4000800007f */
[----:B---3--:R-:W-:Y:S05]  /*c290*/  @!P0 BRA `(.L_x_309) ;  /* 0xfffffffc00f08947 */ /* 0x008fea000383ffff */
.L_x_303:
[----:B------:R-:W-:Y:S05]  /*c2a0*/  BSYNC B0 ;  /* 0x0000000000007941 */ /* 0x000fea0003800000 */
.L_x_302:
[----:B------:R-:W-:Y:S05]  /*c2b0*/  EXIT ;  /* 0x000000000000794d */ /* 0x000fea0003800000 */
.L_x_17:
[----:B---3--:R3:W4:Y:S02]  /*c2c0*/  SYNCS.PHASECHK.TRANS64.TRYWAIT P1, [R3+URZ], R0 ;  /* 0x00000000030075a7 */ /* 0x008724000802017f */
[----:B----4-:R-:W-:Y:S05]  /*c2d0*/  @!P1 NANOSLEEP.SYNCS 0x989680 ;  /* 0x009896800000995d */ /* 0x010fea0003900000 */
[----:B------:R-:W4:Y:S02]  /*c2e0*/  @!P1 SYNCS.PHASECHK.TRANS64 P1, [R3+URZ], R0 ;  /* 0x00000000030095a7 */ /* 0x000f24000802007f */
[----:B----4-:R-:W-:Y:S05]  /*c2f0*/  @!P1 BRA `(.L_x_17) ;  /* 0xfffffffc00f09947 */ /* 0x010fea000383ffff */
[----:B------:R-:W-:Y:S05]  /*c300*/  BRA `(.L_x_16) ;  /* 0xffffff4c00c87947 */ /* 0x000fea000383ffff */
.L_x_22:
[----:B-1----:R-:W-:-:S04]  /*c310*/  IMAD.U32 R4, RZ, RZ, UR8 ;  /* 0x00000008ff047e24 */ /* 0x002fc8000f8e00ff */
[----:B------:R1:W2:Y:S03]  /*c320*/  SYNCS.PHASECHK.TRANS64.TRYWAIT P1, [R4+URZ], R3 ;  /* 0x00000003040075a7 */ /* 0x0002a6000802017f */
[----:B--2---:R-:W-:Y:S05]  /*c330*/  @!P1 NANOSLEEP.SYNCS 0x989680 ;  /* 0x009896800000995d */ /* 0x004fea0003900000 */
[----:B------:R-:W2:Y:S02]  /*c340*/  @!P1 SYNCS.PHASECHK.TRANS64 P1, [R4+URZ], R3 ;  /* 0x00000003040095a7 */ /* 0x000ea4000802007f */
[----:B--2---:R-:W-:Y:S05]  /*c350*/  @!P1 BRA `(.L_x_22) ;  /* 0xfffffffc00ec9947 */ /* 0x004fea000383ffff */
[----:B------:R-:W-:Y:S05]  /*c360*/  BRA `(.L_x_21) ;  /* 0xffffff5000f87947 */ /* 0x000fea000383ffff */
.L_x_289:
[----:B------:R-:W-:Y:S01]  /*c370*/  BSSY B1, `(.L_x_310) ;  /* 0x0000006000017945 */ /* 0x000fe20003800000 */
[----:B------:R-:W-:-:S07]  /*c380*/  IMAD.MOV.U32 R15, RZ, RZ, -0x1 ;  /* 0xffffffffff0f7424 */ /* 0x000fce00078e00ff */
[----:B------:R-:W-:Y:S05]  /*c390*/  WARPSYNC.COLLECTIVE R15, `(.L_x_311) ;  /* 0x000000000f0c7348 */ /* 0x000fea0003c00000 */
[----:B------:R-:W-:Y:S02]  /*c3a0*/  ELECT P6, UR62, PT ;  /* 0x00000000003e782f */ /* 0x000fe400038c0000 */
[----:B------:R-:W-:Y:S01]  /*c3b0*/  MOV R14, UR62 ;  /* 0x0000003e000e7c02 */ /* 0x000fe20008000f00 */
[----:B------:R-:W-:Y:S10]  /*c3c0*/  ENDCOLLECTIVE ;  /* 0x000000000000791b */ /* 0x000ff40003800000 */
.L_x_311:
[----:B------:R-:W-:Y:S05]  /*c3d0*/  BSYNC B1 ;  /* 0x0000000000017941 */ /* 0x000fea0003800000 */
.L_x_310:
[----:B------:R-:W-:Y:S05]  /*c3e0*/  BRA `(.L_x_312) ;  /* 0xfffffff000247947 */ /* 0x000fea000383ffff */
.L_x_292:
[----:B0-----:R0:W1:Y:S02]  /*c3f0*/  SYNCS.PHASECHK.TRANS64.TRYWAIT P1, [R14+URZ+0x28], R7 ;  /* 0x000028070e0075a7 */ /* 0x001064000802017f */
[----:B-1----:R-:W-:Y:S05]  /*c400*/  @!P1 NANOSLEEP.SYNCS 0x989680 ;  /* 0x009896800000995d */ /* 0x002fea0003900000 */
[----:B------:R-:W1:Y:S02]  /*c410*/  @!P1 SYNCS.PHASECHK.TRANS64 P1, [R14+URZ+0x28], R7 ;  /* 0x000028070e0095a7 */ /* 0x000e64000802007f */
[----:B-1----:R-:W-:Y:S05]  /*c420*/  @!P1 BRA `(.L_x_292) ;  /* 0xfffffffc00f09947 */ /* 0x002fea000383ffff */
[----:B------:R-:W-:Y:S05]  /*c430*/  BRA `(.L_x_313) ;  /* 0xfffffff000587947 */ /* 0x000fea000383ffff */
.L_x_301:
[----:B------:R-:W-:Y:S01]  /*c440*/  BSSY B0, `(.L_x_314) ;  /* 0x0000006000007945 */ /* 0x000fe20003800000 */
[----:B------:R-:W-:-:S07]  /*c450*/  IMAD.MOV.U32 R15, RZ, RZ, -0x1 ;  /* 0xffffffffff0f7424 */ /* 0x000fce00078e00ff */
[----:B------:R-:W-:Y:S05]  /*c460*/  WARPSYNC.COLLECTIVE R15, `(.L_x_315) ;  /* 0x000000000f0c7348 */ /* 0x000fea0003c00000 */
[----:B------:R-:W-:Y:S02]  /*c470*/  ELECT P6, UR62, PT ;  /* 0x00000000003e782f */ /* 0x000fe400038c0000 */
[----:B------:R-:W-:Y:S01]  /*c480*/  MOV R14, UR62 ;  /* 0x0000003e000e7c02 */ /* 0x000fe20008000f00 */
[----:B------:R-:W-:Y:S10]  /*c490*/  ENDCOLLECTIVE ;  /* 0x000000000000791b */ /* 0x000ff40003800000 */
.L_x_315:
[----:B------:R-:W-:Y:S05]  /*c4a0*/  BSYNC B0 ;  /* 0x0000000000007941 */ /* 0x000fea0003800000 */
.L_x_314:
[----:B------:R-:W-:Y:S05]  /*c4b0*/  BRA `(.L_x_316) ;  /* 0xfffffff800a87947 */ /* 0x000fea000383ffff */
.L_x_305:
[----:B0-----:R0:W1:Y:S02]  /*c4c0*/  SYNCS.PHASECHK.TRANS64.TRYWAIT P0, [R7+URZ], R2 ;  /* 0x00000002070075a7 */ /* 0x001064000800017f */
[----:B-1----:R-:W-:Y:S05]  /*c4d0*/  @!P0 NANOSLEEP.SYNCS 0x989680 ;  /* 0x009896800000895d */ /* 0x002fea0003900000 */
[----:B------:R-:W1:Y:S02]  /*c4e0*/  @!P0 SYNCS.PHASECHK.TRANS64 P0, [R7+URZ], R2 ;  /* 0x00000002070085a7 */ /* 0x000e64000800007f */
[----:B-1----:R-:W-:Y:S05]  /*c4f0*/  @!P0 BRA `(.L_x_305) ;  /* 0xfffffffc00f08947 */ /* 0x002fea000383ffff */
[----:B------:R-:W-:Y:S05]  /*c500*/  BRA `(.L_x_317) ;  /* 0xfffffff800e87947 */ /* 0x000fea000383ffff */
.L_x_306:
[----:B0-----:R0:W1:Y:S02]  /*c510*/  SYNCS.PHASECHK.TRANS64.TRYWAIT P0, [R9+URZ], R4 ;  /* 0x00000004090075a7 */ /* 0x001064000800017f */
[----:B-1----:R-:W-:Y:S05]  /*c520*/  @!P0 NANOSLEEP.SYNCS 0x989680 ;  /* 0x009896800000895d */ /* 0x002fea0003900000 */
[----:B------:R-:W1:Y:S02]  /*c530*/  @!P0 SYNCS.PHASECHK.TRANS64 P0, [R9+URZ], R4 ;  /* 0x00000004090085a7 */ /* 0x000e64000800007f */
[----:B-1----:R-:W-:Y:S05]  /*c540*/  @!P0 BRA `(.L_x_306) ;  /* 0xfffffffc00f08947 */ /* 0x002fea000383ffff */
[----:B------:R-:W-:Y:S05]  /*c550*/  BRA `(.L_x_318) ;  /* 0xfffffff800f87947 */ /* 0x000fea000383ffff */
.L_x_307:
[----:B0-----:R0:W1:Y:S02]  /*c560*/  SYNCS.PHASECHK.TRANS64.TRYWAIT P0, [R6+URZ], R5 ;  /* 0x00000005060075a7 */ /* 0x001064000800017f */
[----:B-1----:R-:W-:Y:S05]  /*c570*/  @!P0 NANOSLEEP.SYNCS 0x989680 ;  /* 0x009896800000895d */ /* 0x002fea0003900000 */
[----:B------:R-:W1:Y:S02]  /*c580*/  @!P0 SYNCS.PHASECHK.TRANS64 P0, [R6+URZ], R5 ;  /* 0x00000005060085a7 */ /* 0x000e64000800007f */
[----:B-1----:R-:W-:Y:S05]  /*c590*/  @!P0 BRA `(.L_x_307) ;  /* 0xfffffffc00f08947 */ /* 0x002fea000383ffff */
[----:B------:R-:W-:Y:S05]  /*c5a0*/  BRA `(.L_x_319) ;  /* 0xfffffffc00087947 */ /* 0x000fea000383ffff */
.L_x_308:
[----:B-1----:R1:W2:Y:S02]  /*c5b0*/  SYNCS.PHASECHK.TRANS64.TRYWAIT P0, [R9+URZ], R4 ;  /* 0x00000004090075a7 */ /* 0x0022a4000800017f */
[----:B--2---:R-:W-:Y:S05]  /*c5c0*/  @!P0 NANOSLEEP.SYNCS 0x989680 ;  /* 0x009896800000895d */ /* 0x004fea0003900000 */
[----:B------:R-:W2:Y:S02]  /*c5d0*/  @!P0 SYNCS.PHASECHK.TRANS64 P0, [R9+URZ], R4 ;  /* 0x00000004090085a7 */ /* 0x000ea4000800007f */
[----:B--2---:R-:W-:Y:S05]  /*c5e0*/  @!P0 BRA `(.L_x_308) ;  /* 0xfffffffc00f08947 */ /* 0x004fea000383ffff */
[----:B------:R-:W-:Y:S05]  /*c5f0*/  BRA `(.L_x_320) ;  /* 0xfffffffc00107947 */ /* 0x000fea000383ffff */
.L_x_321:
[----:B------:R-:W-:-:S00]  /*c600*/  BRA `(.L_x_321) ;  /* 0xfffffffc00fc7947 */ /* 0x000fc0000383ffff */
[----:B------:R-:W-:-:S00]  /*c610*/  NOP ;  /* 0x0000000000007918 */ /* 0x000fc00000000000 */
        /* <DEDUP_REMOVED lines=14> */
.L_x_322:


//--------------------- .nv.global.init           --------------------------
	.section	.nv.global.init,"aw",@progbits
.nv.global.init:
	.type		$str$22,@object
	.size		$str$22,($str$23 - $str$22)
$str$22:
        /*0000*/ 	.byte	0x6b, 0x5f, 0x74, 0x69, 0x6c, 0x65, 0x5f, 0x63, 0x6f, 0x75, 0x6e, 0x74, 0x20, 0x3e, 0x3d, 0x20
        /*0010*/ 	.byte	0x31, 0x00
	.type		$str$23,@object
	.size		$str$23,(__unnamed_1 - $str$23)
$str$23:
        /*0012*/ 	.byte	0x2f, 0x74, 0x6d, 0x70, 0x2f, 0x63, 0x75, 0x74, 0x6c, 0x61, 0x73, 0x73, 0x5f, 0x73, 0x77, 0x65
        /*0022*/ 	.byte	0x65, 0x70, 0x5f, 0x73, 0x72, 0x63, 0x2f, 0x69, 0x6e, 0x63, 0x6c, 0x75, 0x64, 0x65, 0x2f, 0x63
        /*0032*/ 	.byte	0x75, 0x74, 0x6c, 0x61, 0x73, 0x73, 0x2f, 0x67, 0x65, 0x6d, 0x6d, 0x2f, 0x63, 0x6f, 0x6c, 0x6c
        /*0042*/ 	.byte	0x65, 0x63, 0x74, 0x69, 0x76, 0x65, 0x2f, 0x73, 0x6d, 0x39, 0x30, 0x5f, 0x6d, 0x6d, 0x61, 0x5f
        /*0052*/ 	.byte	0x74, 0x6d, 0x61, 0x5f, 0x67, 0x6d, 0x6d, 0x61, 0x5f, 0x73, 0x73, 0x5f, 0x77, 0x61, 0x72, 0x70
        /*0062*/ 	.byte	0x73, 0x70, 0x65, 0x63, 0x69, 0x61, 0x6c, 0x69, 0x7a, 0x65, 0x64, 0x2e, 0x68, 0x70, 0x70, 0x00
	.type		__unnamed_1,@object
	.size		__unnamed_1,(.L_0 - __unnamed_1)
__unnamed_1:
        /*0072*/ 	.byte	0x76, 0x6f, 0x69, 0x64, 0x20, 0x63, 0x75, 0x74, 0x6c, 0x61, 0x73, 0x73, 0x3a, 0x3a, 0x67, 0x65
        /* <DEDUP_REMOVED lines=179> */
        /*0bb2*/ 	.byte	0x65, 0x3a, 0x3a, 0x69, 0x64, 0x65, 0x6e, 0x74, 0x69, 0x74, 0x79, 0x5d, 0x00
.L_0:


//--------------------- .nv.shared._ZN7cutlass13device_kernelINS_4gemm6kernel13GemmUniversalIN4cute5tupleIJiiiiEEENS1_10collective13CollectiveMmaINS1_34MainloopSm90TmaGmmaWarpSpecializedILi5ENS5_IJNS4_1CILi1EEESB_SB_EEENS1_35KernelTmaWarpSpecializedCooperativeEEENS5_IJNSA_ILi256EEENSA_ILi128EEENSA_ILi64EEEEEENS_6half_tENS5_IJlSB_lEEESJ_SK_NS4_8TiledMMAINS4_8MMA_AtomIJNS4_4SM904GMMA26MMA_64x128x16_F32F16F16_SSILNSO_5MajorE0ELSQ_0ELNSO_7ScaleInE1ELSR_1EEEEEENS4_6LayoutINS5_IJNSA_ILi2EEESB_SB_EEENS5_IJSB_NSA_ILi0EEESX_EEEEENS5_IJNS4_10UnderscoreES10_S10_EEEEENS4_13SM90_TMA_LOADENS4_14ComposedLayoutINS4_7SwizzleILi3ELi4ELi3EEENS4_18smem_ptr_flag_bitsILi16EEENSU_INS5_IJNSA_ILi8EEESH_EEENS5_IJSH_SB_EEEEEEEvNS4_8identityES13_S1D_vS1E_EENS_8epilogue10collective6detail29Sm90TmaWarpSpecializedAdapterINS1H_15DefaultEpilogueISJ_SK_SK_NS1G_6thread17LinearCombinationISJ_Li1EffLNS1L_9ScaleType4KindE0ELNS_15FloatRoundStyleE2ESJ_EENS1_15EpilogueDefaultEEEEEvvEEEEvNT_6ParamsE --------------------------
	.section	.nv.shared._ZN7cutlass13device_kernelINS_4gemm6kernel13GemmUniversalIN4cute5tupleIJiiiiEEENS1_10collective13CollectiveMmaINS1_34MainloopSm90TmaGmmaWarpSpecializedILi5ENS5_IJNS4_1CILi1EEESB_SB_EEENS1_35KernelTmaWarpSpecializedCooperativeEEENS5_IJNSA_ILi256EEENSA_ILi128EEENSA_ILi64EEEEEENS_6half_tENS5_IJlSB_lEEESJ_SK_NS4_8TiledMMAINS4_8MMA_AtomIJNS4_4SM904GMMA26MMA_64x128x16_F32F16F16_SSILNSO_5MajorE0ELSQ_0ELNSO_7ScaleInE1ELSR_1EEEEEENS4_6LayoutINS5_IJNSA_ILi2EEESB_SB_EEENS5_IJSB_NSA_ILi0EEESX_EEEEENS5_IJNS4_10UnderscoreES10_S10_EEEEENS4_13SM90_TMA_LOADENS4_14ComposedLayoutINS4_7SwizzleILi3ELi4ELi3EEENS4_18smem_ptr_flag_bitsILi16EEENSU_INS5_IJNSA_ILi8EEESH_EEENS5_IJSH_SB_EEEEEEEvNS4_8identityES13_S1D_vS1E_EENS_8epilogue10collective6detail29Sm90TmaWarpSpecializedAdapterINS1H_15DefaultEpilogueISJ_SK_SK_NS1G_6thread17LinearCombinationISJ_Li1EffLNS1L_9ScaleType4KindE0ELNS_15FloatRoundStyleE2ESJ_EENS1_15EpilogueDefaultEEEEEvvEEEEvNT_6ParamsE,"aw",@nobits
	.sectionflags	@""
	.align	16
	.zero		1024


//--------------------- .nv.shared.reserved.0     --------------------------
	.section	.nv.shared.reserved.0,"aw",@nobits
	.weak		__nv_reservedSMEM_offset_0_alias
	.size		__nv_reservedSMEM_offset_0_alias, 0, 0
	.other		__nv_reservedSMEM_offset_0_alias,@"STO_CUDA_RESERVED_SHARED STV_DEFAULT"
__nv_reservedSMEM_offset_0_alias:
	.zero		0


//--------------------- .nv.global                --------------------------
	.section	.nv.global,"aw",@nobits
.nv.global:
	.type		_ZN39_INTERNAL_7903b1b0_4_k_cu_5c659806_32814cute1_E,@object
	.size		_ZN39_INTERNAL_7903b1b0_4_k_cu_5c659806_32814cute1_E,(_ZN39_INTERNAL_7903b1b0_4_k_cu_5c659806_32814cuda3std3__45__cpo6cbeginE - _ZN39_INTERNAL_7903b1b0_4_k_cu_5c659806_32814cute1_E)
_ZN39_INTERNAL_7903b1b0_4_k_cu_5c659806_32814cute1_E:
	.zero		1
	.type		_ZN39_INTERNAL_7903b1b0_4_k_cu_5c659806_32814cuda3std3__45__cpo6cbeginE,@object
	.size		_ZN39_INTERNAL_7903b1b0_4_k_cu_5c659806_32814cuda3std3__45__cpo6cbeginE,(_ZN39_INTERNAL_7903b1b0_4_k_cu_5c659806_32814cuda3std3__48in_placeE - _ZN39_INTERNAL_7903b1b0_4_k_cu_5c659806_32814cuda3std3__45__cpo6cbeginE)
_ZN39_INTERNAL_7903b1b0_4_k_cu_5c659806_32814cuda3std3__45__cpo6cbeginE:
	.zero		1
	.type		_ZN39_INTERNAL_7903b1b0_4_k_cu_5c659806_32814cuda3std3__48in_placeE,@object
	.size		_ZN39_INTERNAL_7903b1b0_4_k_cu_5c659806_32814cuda3std3__48in_placeE,(_ZN39_INTERNAL_7903b1b0_4_k_cu_5c659806_32814cuda3std6ranges3__45__cpo9iter_moveE - _ZN39_INTERNAL_7903b1b0_4_k_cu_5c659806_32814cuda3std3__48in_placeE)
_ZN39_INTERNAL_7903b1b0_4_k_cu_5c659806_32814cuda3std3__48in_placeE:
	.zero		1
	.type		_ZN39_INTERNAL_7903b1b0_4_k_cu_5c659806_32814cuda3std6ranges3__45__cpo9iter_moveE,@object
	.size		_ZN39_INTERNAL_7903b1b0_4_k_cu_5c659806_32814cuda3std6ranges3__45__cpo9iter_moveE,(_ZN39_INTERNAL_7903b1b0_4_k_cu_5c659806_32814cuda3std3__45__cpo5beginE - _ZN39_INTERNAL_7903b1b0_4_k_cu_5c659806_32814cuda3std6ranges3__45__cpo9iter_moveE)
_ZN39_INTERNAL_7903b1b0_4_k_cu_5c659806_32814cuda3std6ranges3__45__cpo9iter_moveE:
	.zero		1
	.type		_ZN39_INTERNAL_7903b1b0_4_k_cu_5c659806_32814cuda3std3__45__cpo5beginE,@object
	.size		_ZN39_INTERNAL_7903b1b0_4_k_cu_5c659806_32814cuda3std3__45__cpo5beginE,(_ZN39_INTERNAL_7903b1b0_4_k_cu_5c659806_32814cuda3std3__441_GLOBAL__N__7903b1b0_4_k_cu_5c659806_32816ignoreE - _ZN39_INTERNAL_7903b1b0_4_k_cu_5c659806_32814cuda3std3__45__cpo5beginE)
_ZN39_INTERNAL_7903b1b0_4_k_cu_5c659806_32814cuda3std3__45__cpo5beginE:
	.zero		1
	.type		_ZN39_INTERNAL_7903b1b0_4_k_cu_5c659806_32814cuda3std3__441_GLOBAL__N__7903b1b0_4_k_cu_5c659806_32816ignoreE,@object
	.size		_ZN39_INTERNAL_7903b1b0_4_k_cu_5c659806_32814cuda3std3__441_GLOBAL__N__7903b1b0_4_k_cu_5c659806_32816ignoreE,(_ZN39_INTERNAL_7903b1b0_4_k_cu_5c659806_32814cute7productE - _ZN39_INTERNAL_7903b1b0_4_k_cu_5c659806_32814cuda3std3__441_GLOBAL__N__7903b1b0_4_k_cu_5c659806_32816ignoreE)
_ZN39_INTERNAL_7903b1b0_4_k_cu_5c659806_32814cuda3std3__441_GLOBAL__N__7903b1b0_4_k_cu_5c659806_32816ignoreE:
	.zero		1
	.type		_ZN39_INTERNAL_7903b1b0_4_k_cu_5c659806_32814cute7productE,@object
	.size		_ZN39_INTERNAL_7903b1b0_4_k_cu_5c659806_32814cute7productE,(_ZN39_INTERNAL_7903b1b0_4_k_cu_5c659806_32814cuda3std3__45__cpo3endE - _ZN39_INTERNAL_7903b1b0_4_k_cu_5c659806_32814cute7productE)
_ZN39_INTERNAL_7903b1b0_4_k_cu_5c659806_32814cute7productE:
	.zero		1
	.type		_ZN39_INTERNAL_7903b1b0_4_k_cu_5c659806_32814cuda3std3__45__cpo3endE,@object
	.size		_ZN39_INTERNAL_7903b1b0_4_k_cu_5c659806_32814cuda3std3__45__cpo3endE,(_ZN39_INTERNAL_7903b1b0_4_k_cu_5c659806_32814cuda3std3__419piecewise_constructE - _ZN39_INTERNAL_7903b1b0_4_k_cu_5c659806_32814cuda3std3__45__cpo3endE)
_ZN39_INTERNAL_7903b1b0_4_k_cu_5c659806_32814cuda3std3__45__cpo3endE:
	.zero		1
	.type		_ZN39_INTERNAL_7903b1b0_4_k_cu_5c659806_32814cuda3std3__419piecewise_constructE,@object
	.size		_ZN39_INTERNAL_7903b1b0_4_k_cu_5c659806_32814cuda3std3__419piecewise_constructE,(_ZN39_INTERNAL_7903b1b0_4_k_cu_5c659806_32814cuda3std3__45__cpo4cendE - _ZN39_INTERNAL_7903b1b0_4_k_cu_5c659806_32814cuda3std3__419piecewise_constructE)
_ZN39_INTERNAL_7903b1b0_4_k_cu_5c659806_32814cuda3std3__419piecewise_constructE:
	.zero		1
	.type		_ZN39_INTERNAL_7903b1b0_4_k_cu_5c659806_32814cuda3std3__45__cpo4cendE,@object
	.size		_ZN39_INTERNAL_7903b1b0_4_k_cu_5c659806_32814cuda3std3__45__cpo4cendE,(_ZN39_INTERNAL_7903b1b0_4_k_cu_5c659806_32814cuda3std6ranges3__45__cpo4swapE - _ZN39_INTERNAL_7903b1b0_4_k_cu_5c659806_32814cuda3std3__45__cpo4cendE)
_ZN39_INTERNAL_7903b1b0_4_k_cu_5c659806_32814cuda3std3__45__cpo4cendE:
	.zero		1
	.type		_ZN39_INTERNAL_7903b1b0_4_k_cu_5c659806_32814cuda3std6ranges3__45__cpo4swapE,@object
	.size		_ZN39_INTERNAL_7903b1b0_4_k_cu_5c659806_32814cuda3std6ranges3__45__cpo4swapE,(.L_8 - _ZN39_INTERNAL_7903b1b0_4_k_cu_5c659806_32814cuda3std6ranges3__45__cpo4swapE)
_ZN39_INTERNAL_7903b1b0_4_k_cu_5c659806_32814cuda3std6ranges3__45__cpo4swapE:
	.zero		1
.L_8:


//--------------------- .nv.constant0._ZN7cutlass13device_kernelINS_4gemm6kernel13GemmUniversalIN4cute5tupleIJiiiiEEENS1_10collective13CollectiveMmaINS1_34MainloopSm90TmaGmmaWarpSpecializedILi5ENS5_IJNS4_1CILi1EEESB_SB_EEENS1_35KernelTmaWarpSpecializedCooperativeEEENS5_IJNSA_ILi256EEENSA_ILi128EEENSA_ILi64EEEEEENS_6half_tENS5_IJlSB_lEEESJ_SK_NS4_8TiledMMAINS4_8MMA_AtomIJNS4_4SM904GMMA26MMA_64x128x16_F32F16F16_SSILNSO_5MajorE0ELSQ_0ELNSO_7ScaleInE1ELSR_1EEEEEENS4_6LayoutINS5_IJNSA_ILi2EEESB_SB_EEENS5_IJSB_NSA_ILi0EEESX_EEEEENS5_IJNS4_10UnderscoreES10_S10_EEEEENS4_13SM90_TMA_LOADENS4_14ComposedLayoutINS4_7SwizzleILi3ELi4ELi3EEENS4_18smem_ptr_flag_bitsILi16EEENSU_INS5_IJNSA_ILi8EEESH_EEENS5_IJSH_SB_EEEEEEEvNS4_8identityES13_S1D_vS1E_EENS_8epilogue10collective6detail29Sm90TmaWarpSpecializedAdapterINS1H_15DefaultEpilogueISJ_SK_SK_NS1G_6thread17LinearCombinationISJ_Li1EffLNS1L_9ScaleType4KindE0ELNS_15FloatRoundStyleE2ESJ_EENS1_15EpilogueDefaultEEEEEvvEEEEvNT_6ParamsE --------------------------
	.section	.nv.constant0._ZN7cutlass13device_kernelINS_4gemm6kernel13GemmUniversalIN4cute5tupleIJiiiiEEENS1_10collective13CollectiveMmaINS1_34MainloopSm90TmaGmmaWarpSpecializedILi5ENS5_IJNS4_1CILi1EEESB_SB_EEENS1_35KernelTmaWarpSpecializedCooperativeEEENS5_IJNSA_ILi256EEENSA_ILi128EEENSA_ILi64EEEEEENS_6half_tENS5_IJlSB_lEEESJ_SK_NS4_8TiledMMAINS4_8MMA_AtomIJNS4_4SM904GMMA26MMA_64x128x16_F32F16F16_SSILNSO_5MajorE0ELSQ_0ELNSO_7ScaleInE1ELSR_1EEEEEENS4_6LayoutINS5_IJNSA_ILi2EEESB_SB_EEENS5_IJSB_NSA_ILi0EEESX_EEEEENS5_IJNS4_10UnderscoreES10_S10_EEEEENS4_13SM90_TMA_LOADENS4_14ComposedLayoutINS4_7SwizzleILi3ELi4ELi3EEENS4_18smem_ptr_flag_bitsILi16EEENSU_INS5_IJNSA_ILi8EEESH_EEENS5_IJSH_SB_EEEEEEEvNS4_8identityES13_S1D_vS1E_EENS_8epilogue10collective6detail29Sm90TmaWarpSpecializedAdapterINS1H_15DefaultEpilogueISJ_SK_SK_NS1G_6thread17LinearCombinationISJ_Li1EffLNS1L_9ScaleType4KindE0ELNS_15FloatRoundStyleE2ESJ_EENS1_15EpilogueDefaultEEEEEvvEEEEvNT_6ParamsE,"a",@progbits
	.sectionflags	@""
	.align	4
.nv.constant0._ZN7cutlass13device_kernelINS_4gemm6kernel13GemmUniversalIN4cute5tupleIJiiiiEEENS1_10collective13CollectiveMmaINS1_34MainloopSm90TmaGmmaWarpSpecializedILi5ENS5_IJNS4_1CILi1EEESB_SB_EEENS1_35KernelTmaWarpSpecializedCooperativeEEENS5_IJNSA_ILi256EEENSA_ILi128EEENSA_ILi64EEEEEENS_6half_tENS5_IJlSB_lEEESJ_SK_NS4_8TiledMMAINS4_8MMA_AtomIJNS4_4SM904GMMA26MMA_64x128x16_F32F16F16_SSILNSO_5MajorE0ELSQ_0ELNSO_7ScaleInE1ELSR_1EEEEEENS4_6LayoutINS5_IJNSA_ILi2EEESB_SB_EEENS5_IJSB_NSA_ILi0EEESX_EEEEENS5_IJNS4_10UnderscoreES10_S10_EEEEENS4_13SM90_TMA_LOADENS4_14ComposedLayoutINS4_7SwizzleILi3ELi4ELi3EEENS4_18smem_ptr_flag_bitsILi16EEENSU_INS5_IJNSA_ILi8EEESH_EEENS5_IJSH_SB_EEEEEEEvNS4_8identityES13_S1D_vS1E_EENS_8epilogue10collective6detail29Sm90TmaWarpSpecializedAdapterINS1H_15DefaultEpilogueISJ_SK_SK_NS1G_6thread17LinearCombinationISJ_Li1EffLNS1L_9ScaleType4KindE0ELNS_15FloatRoundStyleE2ESJ_EENS1_15EpilogueDefaultEEEEEvvEEEEvNT_6ParamsE:
	.zero		1664


//--------------------- SYMBOLS --------------------------

	.type		.nv.reservedSmem.offset0,@object
	.size		.nv.reservedSmem.offset0,0x4
	.type		__assertfail,@function
